	.target	sm_90a

	.elftype	@"ET_EXEC"


//--------------------- .note.nv.tkinfo           --------------------------
	.section	.note.nv.tkinfo,"",@"SHT_NOTE"
	.sectionflags	@"SHF_NOTE_NV_TKINFO"
	.tkinfo
        /*0018*/ 	.word	0x00000002
        /*0030*/ 	.string	""
        /*0030*/ 	.string	"ptxas"
        /*0030*/ 	.string	"Cuda compilation tools, release 13.0, V13.0.88"
        /*0030*/ 	.string	"Build cuda_13.0.r13.0/compiler.36424714_0"
        /*0030*/ 	.string	"-arch sm_90a -m 64 "



//--------------------- .note.nv.cuinfo           --------------------------
	.section	.note.nv.cuinfo,"",@"SHT_NOTE"
	.sectionflags	@"SHF_NOTE_NV_CUINFO"
        /*0018*/ 	.short	0x0002
        /*001a*/ 	.short	0x005a
        /*001c*/ 	.short	0x0082
	.zero		2


//--------------------- .nv.info                  --------------------------
	.section	.nv.info,"",@"SHT_CUDA_INFO"
	.align	4


	//----- nvinfo : EIATTR_REGCOUNT
	.align		4
        /*0000*/ 	.byte	0x04, 0x2f
        /*0002*/ 	.short	(.L_15 - .L_14)
	.align		4
.L_14:
        /*0004*/ 	.word	index@(_ZN7cutlass13device_kernelINS_4gemm6kernel13GemmUniversalIN4cute5tupleIJiiiiEEENS1_10collective13CollectiveMmaINS1_34MainloopSm90TmaGmmaWarpSpecializedILi18ENS5_IJNS4_1CILi4EEESB_NSA_ILi1EEEEEENS1_32KernelTmaWarpSpecializedPingpongEEENS5_IJNSA_ILi64EEENSA_ILi128EEENSA_ILi32EEEEEENS_10bfloat16_tENS5_IJlSC_lEEESK_SL_NS4_8TiledMMAINS4_8MMA_AtomIJNS4_4SM904GMMA28MMA_64x128x16_F32BF16BF16_SSILNSP_5MajorE0ELSR_0ELNSP_7ScaleInE1ELSS_1EEEEEENS4_6LayoutINS5_IJSC_SC_SC_EEENS5_IJNSA_ILi0EEESX_SX_EEEEENS5_IJNS4_10UnderscoreES10_S10_EEEEENS4_23SM90_TMA_LOAD_MULTICASTENS4_14ComposedLayoutINS4_7SwizzleILi2ELi4ELi3EEENS4_18smem_ptr_flag_bitsILi16EEENSV_INS5_IJNSA_ILi8EEESI_EEENS5_IJSI_SC_EEEEEEEvNS4_8identityES13_S1D_vS1E_EENS_8epilogue10collective6detail29Sm90TmaWarpSpecializedAdapterINS1H_15DefaultEpilogueISK_SL_SL_NS1G_6thread17LinearCombinationISK_Li1EffLNS1L_9ScaleType4KindE0ELNS_15FloatRoundStyleE2ESK_EENS1_15EpilogueDefaultEEEEEvvEEEEvNT_6ParamsE)
        /*0008*/ 	.word	0x000000a8


	//----- nvinfo : EIATTR_FRAME_SIZE
	.align		4
.L_15:
        /*000c*/ 	.byte	0x04, 0x11
        /*000e*/ 	.short	(.L_17 - .L_16)
	.align		4
.L_16:
        /*0010*/ 	.word	index@(_ZN7cutlass13device_kernelINS_4gemm6kernel13GemmUniversalIN4cute5tupleIJiiiiEEENS1_10collective13CollectiveMmaINS1_34MainloopSm90TmaGmmaWarpSpecializedILi18ENS5_IJNS4_1CILi4EEESB_NSA_ILi1EEEEEENS1_32KernelTmaWarpSpecializedPingpongEEENS5_IJNSA_ILi64EEENSA_ILi128EEENSA_ILi32EEEEEENS_10bfloat16_tENS5_IJlSC_lEEESK_SL_NS4_8TiledMMAINS4_8MMA_AtomIJNS4_4SM904GMMA28MMA_64x128x16_F32BF16BF16_SSILNSP_5MajorE0ELSR_0ELNSP_7ScaleInE1ELSS_1EEEEEENS4_6LayoutINS5_IJSC_SC_SC_EEENS5_IJNSA_ILi0EEESX_SX_EEEEENS5_IJNS4_10UnderscoreES10_S10_EEEEENS4_23SM90_TMA_LOAD_MULTICASTENS4_14ComposedLayoutINS4_7SwizzleILi2ELi4ELi3EEENS4_18smem_ptr_flag_bitsILi16EEENSV_INS5_IJNSA_ILi8EEESI_EEENS5_IJSI_SC_EEEEEEEvNS4_8identityES13_S1D_vS1E_EENS_8epilogue10collective6detail29Sm90TmaWarpSpecializedAdapterINS1H_15DefaultEpilogueISK_SL_SL_NS1G_6thread17LinearCombinationISK_Li1EffLNS1L_9ScaleType4KindE0ELNS_15FloatRoundStyleE2ESK_EENS1_15EpilogueDefaultEEEEEvvEEEEvNT_6ParamsE)
        /*0014*/ 	.word	0x00000008


	//----- nvinfo : EIATTR_MIN_STACK_SIZE
	.align		4
.L_17:
        /*0018*/ 	.byte	0x04, 0x12
        /*001a*/ 	.short	(.L_19 - .L_18)
	.align		4
.L_18:
        /*001c*/ 	.word	index@(_ZN7cutlass13device_kernelINS_4gemm6kernel13GemmUniversalIN4cute5tupleIJiiiiEEENS1_10collective13CollectiveMmaINS1_34MainloopSm90TmaGmmaWarpSpecializedILi18ENS5_IJNS4_1CILi4EEESB_NSA_ILi1EEEEEENS1_32KernelTmaWarpSpecializedPingpongEEENS5_IJNSA_ILi64EEENSA_ILi128EEENSA_ILi32EEEEEENS_10bfloat16_tENS5_IJlSC_lEEESK_SL_NS4_8TiledMMAINS4_8MMA_AtomIJNS4_4SM904GMMA28MMA_64x128x16_F32BF16BF16_SSILNSP_5MajorE0ELSR_0ELNSP_7ScaleInE1ELSS_1EEEEEENS4_6LayoutINS5_IJSC_SC_SC_EEENS5_IJNSA_ILi0EEESX_SX_EEEEENS5_IJNS4_10UnderscoreES10_S10_EEEEENS4_23SM90_TMA_LOAD_MULTICASTENS4_14ComposedLayoutINS4_7SwizzleILi2ELi4ELi3EEENS4_18smem_ptr_flag_bitsILi16EEENSV_INS5_IJNSA_ILi8EEESI_EEENS5_IJSI_SC_EEEEEEEvNS4_8identityES13_S1D_vS1E_EENS_8epilogue10collective6detail29Sm90TmaWarpSpecializedAdapterINS1H_15DefaultEpilogueISK_SL_SL_NS1G_6thread17LinearCombinationISK_Li1EffLNS1L_9ScaleType4KindE0ELNS_15FloatRoundStyleE2ESK_EENS1_15EpilogueDefaultEEEEEvvEEEEvNT_6ParamsE)
        /*0020*/ 	.word	0x00000008
.L_19:


//--------------------- .nv.compat                --------------------------
	.section	.nv.compat,"",@"SHT_CUDA_COMPAT_INFO"
	.align	4
        /*0000*/ 	.byte	0x02, 0x09, 0x01, 0x00, 0x02, 0x02, 0x04, 0x00, 0x02, 0x05, 0x05, 0x00, 0x03, 0x07, 0x01, 0x01
        /*0010*/ 	.byte	0x02, 0x03, 0x01, 0x00, 0x02, 0x06, 0x01, 0x00, 0x04, 0x0b, 0x08, 0x00, 0x00, 0x00, 0x00, 0x00
        /*0020*/ 	.byte	0x00, 0x00, 0x00, 0x00


//--------------------- .nv.info._ZN7cutlass13device_kernelINS_4gemm6kernel13GemmUniversalIN4cute5tupleIJiiiiEEENS1_10collective13CollectiveMmaINS1_34MainloopSm90TmaGmmaWarpSpecializedILi18ENS5_IJNS4_1CILi4EEESB_NSA_ILi1EEEEEENS1_32KernelTmaWarpSpecializedPingpongEEENS5_IJNSA_ILi64EEENSA_ILi128EEENSA_ILi32EEEEEENS_10bfloat16_tENS5_IJlSC_lEEESK_SL_NS4_8TiledMMAINS4_8MMA_AtomIJNS4_4SM904GMMA28MMA_64x128x16_F32BF16BF16_SSILNSP_5MajorE0ELSR_0ELNSP_7ScaleInE1ELSS_1EEEEEENS4_6LayoutINS5_IJSC_SC_SC_EEENS5_IJNSA_ILi0EEESX_SX_EEEEENS5_IJNS4_10UnderscoreES10_S10_EEEEENS4_23SM90_TMA_LOAD_MULTICASTENS4_14ComposedLayoutINS4_7SwizzleILi2ELi4ELi3EEENS4_18smem_ptr_flag_bitsILi16EEENSV_INS5_IJNSA_ILi8EEESI_EEENS5_IJSI_SC_EEEEEEEvNS4_8identityES13_S1D_vS1E_EENS_8epilogue10collective6detail29Sm90TmaWarpSpecializedAdapterINS1H_15DefaultEpilogueISK_SL_SL_NS1G_6thread17LinearCombinationISK_Li1EffLNS1L_9ScaleType4KindE0ELNS_15FloatRoundStyleE2ESK_EENS1_15EpilogueDefaultEEEEEvvEEEEvNT_6ParamsE --------------------------
	.section	.nv.info._ZN7cutlass13device_kernelINS_4gemm6kernel13GemmUniversalIN4cute5tupleIJiiiiEEENS1_10collective13CollectiveMmaINS1_34MainloopSm90TmaGmmaWarpSpecializedILi18ENS5_IJNS4_1CILi4EEESB_NSA_ILi1EEEEEENS1_32KernelTmaWarpSpecializedPingpongEEENS5_IJNSA_ILi64EEENSA_ILi128EEENSA_ILi32EEEEEENS_10bfloat16_tENS5_IJlSC_lEEESK_SL_NS4_8TiledMMAINS4_8MMA_AtomIJNS4_4SM904GMMA28MMA_64x128x16_F32BF16BF16_SSILNSP_5MajorE0ELSR_0ELNSP_7ScaleInE1ELSS_1EEEEEENS4_6LayoutINS5_IJSC_SC_SC_EEENS5_IJNSA_ILi0EEESX_SX_EEEEENS5_IJNS4_10UnderscoreES10_S10_EEEEENS4_23SM90_TMA_LOAD_MULTICASTENS4_14ComposedLayoutINS4_7SwizzleILi2ELi4ELi3EEENS4_18smem_ptr_flag_bitsILi16EEENSV_INS5_IJNSA_ILi8EEESI_EEENS5_IJSI_SC_EEEEEEEvNS4_8identityES13_S1D_vS1E_EENS_8epilogue10collective6detail29Sm90TmaWarpSpecializedAdapterINS1H_15DefaultEpilogueISK_SL_SL_NS1G_6thread17LinearCombinationISK_Li1EffLNS1L_9ScaleType4KindE0ELNS_15FloatRoundStyleE2ESK_EENS1_15EpilogueDefaultEEEEEvvEEEEvNT_6ParamsE,"",@"SHT_CUDA_INFO"
	.sectionflags	@""
	.align	4


	//----- nvinfo : EIATTR_CUDA_API_VERSION
	.align		4
        /*0000*/ 	.byte	0x04, 0x37
        /*0002*/ 	.short	(.L_21 - .L_20)
.L_20:
        /*0004*/ 	.word	0x00000082


	//----- nvinfo : EIATTR_KPARAM_INFO
	.align		4
.L_21:
        /*0008*/ 	.byte	0x04, 0x17
        /*000a*/ 	.short	(.L_23 - .L_22)
.L_22:
        /*000c*/ 	.word	0x00000000
        /*0010*/ 	.short	0x0000
        /*0012*/ 	.short	0x0070
        /*0014*/ 	.byte	0x00, 0xf0, 0x01, 0x10


	//----- nvinfo : EIATTR_SPARSE_MMA_MASK
	.align		4
.L_23:
        /*0018*/ 	.byte	0x03, 0x50
        /*001a*/ 	.short	0x0000


	//----- nvinfo : EIATTR_MAXREG_COUNT
	.align		4
        /*001c*/ 	.byte	0x03, 0x1b
        /*001e*/ 	.short	0x00a8


	//----- nvinfo : EIATTR_NUM_BARRIERS
	.align		4
        /*0020*/ 	.byte	0x02, 0x4c
        /*0022*/ 	.byte	0x01
	.zero		1


	//----- nvinfo : EIATTR_EXTERNS
	.align		4
        /*0024*/ 	.byte	0x04, 0x0f
        /*0026*/ 	.short	(.L_25 - .L_24)


	//   ....[0]....
	.align		4
.L_24:
        /*0028*/ 	.word	index@(__assertfail)


	//----- nvinfo : EIATTR_ANNOTATIONS
	.align		4
.L_25:
        /*002c*/ 	.byte	0x04, 0x55
        /*002e*/ 	.short	(.L_27 - .L_26)


	//   ....[0]....
.L_26:
        /*0030*/ 	.word	0x00000001
        /*0034*/ 	.byte	0xc0, 0x0f, 0x00, 0x00, 0x01, 0x00, 0x00, 0x00, 0xb0, 0x63, 0x00, 0x00, 0x01, 0x00, 0x00, 0x00
        /*0044*/ 	.byte	0x80, 0x71, 0x00, 0x00


	//----- nvinfo : EIATTR_MERCURY_ISA_VERSION
	.align		4
.L_27:
        /*0048*/ 	.byte	0x03, 0x5f
        /*004a*/ 	.short	0x0101


	//----- nvinfo : EIATTR_INT_WARP_WIDE_INSTR_OFFSETS
	.align		4
        /*004c*/ 	.byte	0x04, 0x31
        /*004e*/ 	.short	(.L_29 - .L_28)


	//   ....[0]....
.L_28:
        /*0050*/ 	.word	0x00000790


	//   ....[1]....
        /*0054*/ 	.word	0x000007b0


	//   ....[2]....
        /*0058*/ 	.word	0x000007d0


	//   ....[3]....
        /*005c*/ 	.word	0x000008c0


	//   ....[4]....
        /*0060*/ 	.word	0x000008e0


	//   ....[5]....
        /*0064*/ 	.word	0x000008f0


	//   ....[6]....
        /*0068*/ 	.word	0x000009a0


	//   ....[7]....
        /*006c*/ 	.word	0x000009f0


	//   ....[8]....
        /*0070*/ 	.word	0x00002030


	//----- nvinfo : EIATTR_COOP_GROUP_MASK_REGIDS
	.align		4
.L_29:
        /*0074*/ 	.byte	0x04, 0x29
        /*0076*/ 	.short	(.L_31 - .L_30)


	//   ....[0]....
.L_30:
        /*0078*/ 	.word	0xffffffff


	//   ....[1]....
        /*007c*/ 	.word	0xffffffff


	//   ....[2]....
        /*0080*/ 	.word	0xffffffff


	//   ....[3]....
        /*0084*/ 	.word	0xffffffff


	//   ....[4]....
        /*0088*/ 	.word	0xffffffff


	//   ....[5]....
        /*008c*/ 	.word	0xffffffff


	//   ....[6]....
        /*0090*/ 	.word	0xffffffff


	//----- nvinfo : EIATTR_COOP_GROUP_INSTR_OFFSETS
	.align		4
.L_31:
        /*0094*/ 	.byte	0x04, 0x28
        /*0096*/ 	.short	(.L_33 - .L_32)


	//   ....[0]....
.L_32:
        /*0098*/ 	.word	0x00000070


	//   ....[1]....
        /*009c*/ 	.word	0x00000080


	//   ....[2]....
        /*00a0*/ 	.word	0x00000140


	//   ....[3]....
        /*00a4*/ 	.word	0x00000520


	//   ....[4]....
        /*00a8*/ 	.word	0x00000560


	//   ....[5]....
        /*00ac*/ 	.word	0x00000910


	//   ....[6]....
        /*00b0*/ 	.word	0x00000b60


	//----- nvinfo : EIATTR_REG_RECONFIG
	.align		4
.L_33:
        /*00b4*/ 	.byte	0x01, 0x54
	.zero		2


	//----- nvinfo : EIATTR_SYSCALL_OFFSETS
	.align		4
        /*00b8*/ 	.byte	0x04, 0x46
        /*00ba*/ 	.short	(.L_35 - .L_34)


	//   ....[0]....
.L_34:
        /*00bc*/ 	.word	0x00001a70


	//----- nvinfo : EIATTR_MBARRIER_INSTR_OFFSETS
	.align		4
.L_35:
        /*00c0*/ 	.byte	0x04, 0x39
        /*00c2*/ 	.short	(.L_37 - .L_36)


	//   ....[0]....
.L_36:
        /*00c4*/ 	.word	0x000002a0
        /*00c8*/ 	.word	0x000000ff
        /*00cc*/ 	.word	0x00000000
        /*00d0*/ 	.short	0x0100
        /*00d2*/ 	.byte	0x08
	.zero		1


	//   ....[1]....
        /*00d4*/ 	.word	0x000002b0
        /*00d8*/ 	.word	0x000000ff
        /*00dc*/ 	.word	0x00000090
        /*00e0*/ 	.short	0x0100
        /*00e2*/ 	.byte	0x08
	.zero		1


	//   ....[2]....
        /*00e4*/ 	.word	0x000002c0
        /*00e8*/ 	.word	0x000000ff
        /*00ec*/ 	.word	0x00000008
        /*00f0*/ 	.short	0x0100
        /*00f2*/ 	.byte	0x08
	.zero		1


	//   ....[3]....
        /*00f4*/ 	.word	0x000002d0
        /*00f8*/ 	.word	0x000000ff
        /*00fc*/ 	.word	0x00000098
        /*0100*/ 	.short	0x0100
        /*0102*/ 	.byte	0x08
	.zero		1


	//   ....[4]....
        /*0104*/ 	.word	0x000002e0
        /*0108*/ 	.word	0x000000ff
        /*010c*/ 	.word	0x00000010
        /*0110*/ 	.short	0x0100
        /*0112*/ 	.byte	0x08
	.zero		1


	//   ....[5]....
        /*0114*/ 	.word	0x000002f0
        /*0118*/ 	.word	0x000000ff
        /*011c*/ 	.word	0x000000a0
        /*0120*/ 	.short	0x0100
        /*0122*/ 	.byte	0x08
	.zero		1


	//   ....[6]....
        /*0124*/ 	.word	0x00000300
        /*0128*/ 	.word	0x000000ff
        /*012c*/ 	.word	0x00000018
        /*0130*/ 	.short	0x0100
        /*0132*/ 	.byte	0x08
	.zero		1


	//   ....[7]....
        /*0134*/ 	.word	0x00000310
        /*0138*/ 	.word	0x000000ff
        /*013c*/ 	.word	0x000000a8
        /*0140*/ 	.short	0x0100
        /*0142*/ 	.byte	0x08
	.zero		1


	//   ....[8]....
        /*0144*/ 	.word	0x00000320
        /*0148*/ 	.word	0x000000ff
        /*014c*/ 	.word	0x00000020
        /*0150*/ 	.short	0x0100
        /*0152*/ 	.byte	0x08
	.zero		1


	//   ....[9]....
        /*0154*/ 	.word	0x00000330
        /*0158*/ 	.word	0x000000ff
        /*015c*/ 	.word	0x000000b0
        /*0160*/ 	.short	0x0100
        /*0162*/ 	.byte	0x08
	.zero		1


	//   ....[10]....
        /*0164*/ 	.word	0x00000340
        /*0168*/ 	.word	0x000000ff
        /*016c*/ 	.word	0x00000028
        /*0170*/ 	.short	0x0100
        /*0172*/ 	.byte	0x08
	.zero		1


	//   ....[11]....
        /*0174*/ 	.word	0x00000350
        /*0178*/ 	.word	0x000000ff
        /*017c*/ 	.word	0x000000b8
        /*0180*/ 	.short	0x0100
        /*0182*/ 	.byte	0x08
	.zero		1


	//   ....[12]....
        /*0184*/ 	.word	0x00000360
        /*0188*/ 	.word	0x000000ff
        /*018c*/ 	.word	0x00000030
        /*0190*/ 	.short	0x0100
        /*0192*/ 	.byte	0x08
	.zero		1


	//   ....[13]....
        /*0194*/ 	.word	0x00000370
        /*0198*/ 	.word	0x000000ff
        /*019c*/ 	.word	0x000000c0
        /*01a0*/ 	.short	0x0100
        /*01a2*/ 	.byte	0x08
	.zero		1


	//   ....[14]....
        /*01a4*/ 	.word	0x00000380
        /*01a8*/ 	.word	0x000000ff
        /*01ac*/ 	.word	0x00000038
        /*01b0*/ 	.short	0x0100
        /*01b2*/ 	.byte	0x08
	.zero		1


	//   ....[15]....
        /*01b4*/ 	.word	0x00000390
        /*01b8*/ 	.word	0x000000ff
        /*01bc*/ 	.word	0x000000c8
        /*01c0*/ 	.short	0x0100
        /*01c2*/ 	.byte	0x08
	.zero		1


	//   ....[16]....
        /*01c4*/ 	.word	0x000003a0
        /*01c8*/ 	.word	0x000000ff
        /*01cc*/ 	.word	0x00000040
        /*01d0*/ 	.short	0x0100
        /*01d2*/ 	.byte	0x08
	.zero		1


	//   ....[17]....
        /*01d4*/ 	.word	0x000003b0
        /*01d8*/ 	.word	0x000000ff
        /*01dc*/ 	.word	0x000000d0
        /*01e0*/ 	.short	0x0100
        /*01e2*/ 	.byte	0x08
	.zero		1


	//   ....[18]....
        /*01e4*/ 	.word	0x000003c0
        /*01e8*/ 	.word	0x000000ff
        /*01ec*/ 	.word	0x00000048
        /*01f0*/ 	.short	0x0100
        /*01f2*/ 	.byte	0x08
	.zero		1


	//   ....[19]....
        /*01f4*/ 	.word	0x000003d0
        /*01f8*/ 	.word	0x000000ff
        /*01fc*/ 	.word	0x000000d8
        /*0200*/ 	.short	0x0100
        /*0202*/ 	.byte	0x08
	.zero		1


	//   ....[20]....
        /*0204*/ 	.word	0x000003e0
        /*0208*/ 	.word	0x000000ff
        /*020c*/ 	.word	0x00000050
        /*0210*/ 	.short	0x0100
        /*0212*/ 	.byte	0x08
	.zero		1


	//   ....[21]....
        /*0214*/ 	.word	0x000003f0
        /*0218*/ 	.word	0x000000ff
        /*021c*/ 	.word	0x000000e0
        /*0220*/ 	.short	0x0100
        /*0222*/ 	.byte	0x08
	.zero		1


	//   ....[22]....
        /*0224*/ 	.word	0x00000400
        /*0228*/ 	.word	0x000000ff
        /*022c*/ 	.word	0x00000058
        /*0230*/ 	.short	0x0100
        /*0232*/ 	.byte	0x08
	.zero		1


	//   ....[23]....
        /*0234*/ 	.word	0x00000410
        /*0238*/ 	.word	0x000000ff
        /*023c*/ 	.word	0x000000e8
        /*0240*/ 	.short	0x0100
        /*0242*/ 	.byte	0x08
	.zero		1


	//   ....[24]....
        /*0244*/ 	.word	0x00000420
        /*0248*/ 	.word	0x000000ff
        /*024c*/ 	.word	0x00000060
        /*0250*/ 	.short	0x0100
        /*0252*/ 	.byte	0x08
	.zero		1


	//   ....[25]....
        /*0254*/ 	.word	0x00000430
        /*0258*/ 	.word	0x000000ff
        /*025c*/ 	.word	0x000000f0
        /*0260*/ 	.short	0x0100
        /*0262*/ 	.byte	0x08
	.zero		1


	//   ....[26]....
        /*0264*/ 	.word	0x00000440
        /*0268*/ 	.word	0x000000ff
        /*026c*/ 	.word	0x00000068
        /*0270*/ 	.short	0x0100
        /*0272*/ 	.byte	0x08
	.zero		1


	//   ....[27]....
        /*0274*/ 	.word	0x00000450
        /*0278*/ 	.word	0x000000ff
        /*027c*/ 	.word	0x000000f8
        /*0280*/ 	.short	0x0100
        /*0282*/ 	.byte	0x08
	.zero		1


	//   ....[28]....
        /*0284*/ 	.word	0x00000460
        /*0288*/ 	.word	0x000000ff
        /*028c*/ 	.word	0x00000070
        /*0290*/ 	.short	0x0100
        /*0292*/ 	.byte	0x08
	.zero		1


	//   ....[29]....
        /*0294*/ 	.word	0x00000470
        /*0298*/ 	.word	0x000000ff
        /*029c*/ 	.word	0x00000100
        /*02a0*/ 	.short	0x0100
        /*02a2*/ 	.byte	0x08
	.zero		1


	//   ....[30]....
        /*02a4*/ 	.word	0x00000480
        /*02a8*/ 	.word	0x000000ff
        /*02ac*/ 	.word	0x00000078
        /*02b0*/ 	.short	0x0100
        /*02b2*/ 	.byte	0x08
	.zero		1


	//   ....[31]....
        /*02b4*/ 	.word	0x00000490
        /*02b8*/ 	.word	0x000000ff
        /*02bc*/ 	.word	0x00000108
        /*02c0*/ 	.short	0x0100
        /*02c2*/ 	.byte	0x08
	.zero		1


	//   ....[32]....
        /*02c4*/ 	.word	0x000004a0
        /*02c8*/ 	.word	0x000000ff
        /*02cc*/ 	.word	0x00000080
        /*02d0*/ 	.short	0x0100
        /*02d2*/ 	.byte	0x08
	.zero		1


	//   ....[33]....
        /*02d4*/ 	.word	0x000004b0
        /*02d8*/ 	.word	0x000000ff
        /*02dc*/ 	.word	0x00000110
        /*02e0*/ 	.short	0x0100
        /*02e2*/ 	.byte	0x08
	.zero		1


	//   ....[34]....
        /*02e4*/ 	.word	0x000004c0
        /*02e8*/ 	.word	0x000000ff
        /*02ec*/ 	.word	0x00000088
        /*02f0*/ 	.short	0x0100
        /*02f2*/ 	.byte	0x08
	.zero		1


	//   ....[35]....
        /*02f4*/ 	.word	0x000004d0
        /*02f8*/ 	.word	0x000000ff
        /*02fc*/ 	.word	0x00000118
        /*0300*/ 	.short	0x0100
        /*0302*/ 	.byte	0x08
	.zero		1


	//   ....[36]....
        /*0304*/ 	.word	0x00000a20
        /*0308*/ 	.word	0x000000ff
        /*030c*/ 	.word	0x00000150
        /*0310*/ 	.short	0x0100
        /*0312*/ 	.byte	0x08
	.zero		1


	//   ....[37]....
        /*0314*/ 	.word	0x00000ab0
        /*0318*/ 	.word	0x000000ff
        /*031c*/ 	.word	0x00000158
        /*0320*/ 	.short	0x0100
        /*0322*/ 	.byte	0x08
	.zero		1


	//   ....[38]....
        /*0324*/ 	.word	0x00000ae0
        /*0328*/ 	.word	0x000000ff
        /*032c*/ 	.word	0x00000130
        /*0330*/ 	.short	0x0100
        /*0332*/ 	.byte	0x09
	.zero		1


	//   ....[39]....
        /*0334*/ 	.word	0x00000af0
        /*0338*/ 	.word	0x000000ff
        /*033c*/ 	.word	0x00000138
        /*0340*/ 	.short	0x0100
        /*0342*/ 	.byte	0x09
	.zero		1


	//   ....[40]....
        /*0344*/ 	.word	0x00000b00
        /*0348*/ 	.word	0x000000ff
        /*034c*/ 	.word	0x00000140
        /*0350*/ 	.short	0x0100
        /*0352*/ 	.byte	0x09
	.zero		1


	//   ....[41]....
        /*0354*/ 	.word	0x00000b10
        /*0358*/ 	.word	0x000000ff
        /*035c*/ 	.word	0x00000148
        /*0360*/ 	.short	0x0100
        /*0362*/ 	.byte	0x09
	.zero		1


	//   ....[42]....
        /*0364*/ 	.word	0x00001950
        /*0368*/ 	.word	0x0000005f
        /*036c*/ 	.word	0x00000000
        /*0370*/ 	.short	0x010a
        /*0372*/ 	.byte	0x2a
	.zero		1


	//   ....[43]....
        /*0374*/ 	.word	0x00001af0
        /*0378*/ 	.word	0x00000003
        /*037c*/ 	.word	0x00000000
        /*0380*/ 	.short	0x010a
        /*0382*/ 	.byte	0x3f
	.zero		1


	//   ....[44]....
        /*0384*/ 	.word	0x00001b30
        /*0388*/ 	.word	0x00000003
        /*038c*/ 	.word	0x00000000
        /*0390*/ 	.short	0x010a
        /*0392*/ 	.byte	0x3f
	.zero		1


	//   ....[45]....
        /*0394*/ 	.word	0x00001d30
        /*0398*/ 	.word	0x000000ff
        /*039c*/ 	.word	0x00000000
        /*03a0*/ 	.short	0x010a
        /*03a2*/ 	.byte	0x04
	.zero		1


	//   ....[46]....
        /*03a4*/ 	.word	0x00001d70
        /*03a8*/ 	.word	0x000000ff
        /*03ac*/ 	.word	0x00000000
        /*03b0*/ 	.short	0x010a
        /*03b2*/ 	.byte	0x04
	.zero		1


	//   ....[47]....
        /*03b4*/ 	.word	0x00001ed0
        /*03b8*/ 	.word	0x00000005
        /*03bc*/ 	.word	0x00000000
        /*03c0*/ 	.short	0x0101
        /*03c2*/ 	.byte	0x3f
	.zero		1


	//   ....[48]....
        /*03c4*/ 	.word	0x00001fd0
        /*03c8*/ 	.word	0x00000060
        /*03cc*/ 	.word	0x00000000
        /*03d0*/ 	.short	0x0101
        /*03d2*/ 	.byte	0x2f
	.zero		1


	//   ....[49]....
        /*03d4*/ 	.word	0x000020d0
        /*03d8*/ 	.word	0x00000003
        /*03dc*/ 	.word	0x00000000
        /*03e0*/ 	.short	0x0101
        /*03e2*/ 	.byte	0x3f
	.zero		1


	//   ....[50]....
        /*03e4*/ 	.word	0x00002190
        /*03e8*/ 	.word	0x0000005f
        /*03ec*/ 	.word	0x00000010
        /*03f0*/ 	.short	0x010a
        /*03f2*/ 	.byte	0x2a
	.zero		1


	//   ....[51]....
        /*03f4*/ 	.word	0x000063d0
        /*03f8*/ 	.word	0x00000062
        /*03fc*/ 	.word	0x00000000
        /*0400*/ 	.short	0x0101
        /*0402*/ 	.byte	0x2f
	.zero		1


	//   ....[52]....
        /*0404*/ 	.word	0x00006ea0
        /*0408*/ 	.word	0x0000000a
        /*040c*/ 	.word	0x00000090
        /*0410*/ 	.short	0x010a
        /*0412*/ 	.byte	0x3f
	.zero		1


	//   ....[53]....
        /*0414*/ 	.word	0x00007290
        /*0418*/ 	.word	0x00000005
        /*041c*/ 	.word	0x00000158
        /*0420*/ 	.short	0x0101
        /*0422*/ 	.byte	0x3f
	.zero		1


	//   ....[54]....
        /*0424*/ 	.word	0x00007a10
        /*0428*/ 	.word	0x00000009
        /*042c*/ 	.word	0x00000000
        /*0430*/ 	.short	0x010a
        /*0432*/ 	.byte	0x3f
	.zero		1


	//   ....[55]....
        /*0434*/ 	.word	0x00007a90
        /*0438*/ 	.word	0x00000008
        /*043c*/ 	.word	0x00000000
        /*0440*/ 	.short	0x010a
        /*0442*/ 	.byte	0x3f
	.zero		1


	//   ....[56]....
        /*0444*/ 	.word	0x00007b20
        /*0448*/ 	.word	0x00000009
        /*044c*/ 	.word	0x00000000
        /*0450*/ 	.short	0x010a
        /*0452*/ 	.byte	0x3f
	.zero		1


	//   ....[57]....
        /*0454*/ 	.word	0x00007bb0
        /*0458*/ 	.word	0x00000008
        /*045c*/ 	.word	0x00000000
        /*0460*/ 	.short	0x010a
        /*0462*/ 	.byte	0x3f
	.zero		1


	//   ....[58]....
        /*0464*/ 	.word	0x00007c40
        /*0468*/ 	.word	0x00000009
        /*046c*/ 	.word	0x00000000
        /*0470*/ 	.short	0x010a
        /*0472*/ 	.byte	0x3f
	.zero		1


	//   ....[59]....
        /*0474*/ 	.word	0x00007cd0
        /*0478*/ 	.word	0x00000008
        /*047c*/ 	.word	0x00000000
        /*0480*/ 	.short	0x010a
        /*0482*/ 	.byte	0x3f
	.zero		1


	//   ....[60]....
        /*0484*/ 	.word	0x00007d60
        /*0488*/ 	.word	0x00000009
        /*048c*/ 	.word	0x00000000
        /*0490*/ 	.short	0x010a
        /*0492*/ 	.byte	0x3f
	.zero		1


	//   ....[61]....
        /*0494*/ 	.word	0x00007df0
        /*0498*/ 	.word	0x00000008
        /*049c*/ 	.word	0x00000000
        /*04a0*/ 	.short	0x010a
        /*04a2*/ 	.byte	0x3f
	.zero		1


	//   ....[62]....
        /*04a4*/ 	.word	0x00007e80
        /*04a8*/ 	.word	0x00000009
        /*04ac*/ 	.word	0x00000000
        /*04b0*/ 	.short	0x010a
        /*04b2*/ 	.byte	0x3f
	.zero		1


	//   ....[63]....
        /*04b4*/ 	.word	0x00007f10
        /*04b8*/ 	.word	0x00000008
        /*04bc*/ 	.word	0x00000000
        /*04c0*/ 	.short	0x010a
        /*04c2*/ 	.byte	0x3f
	.zero		1


	//   ....[64]....
        /*04c4*/ 	.word	0x00007fa0
        /*04c8*/ 	.word	0x00000009
        /*04cc*/ 	.word	0x00000000
        /*04d0*/ 	.short	0x010a
        /*04d2*/ 	.byte	0x3f
	.zero		1


	//   ....[65]....
        /*04d4*/ 	.word	0x00008030
        /*04d8*/ 	.word	0x00000008
        /*04dc*/ 	.word	0x00000000
        /*04e0*/ 	.short	0x010a
        /*04e2*/ 	.byte	0x3f
	.zero		1


	//   ....[66]....
        /*04e4*/ 	.word	0x000080c0
        /*04e8*/ 	.word	0x00000009
        /*04ec*/ 	.word	0x00000000
        /*04f0*/ 	.short	0x010a
        /*04f2*/ 	.byte	0x3f
	.zero		1


	//   ....[67]....
        /*04f4*/ 	.word	0x00008150
        /*04f8*/ 	.word	0x00000008
        /*04fc*/ 	.word	0x00000000
        /*0500*/ 	.short	0x010a
        /*0502*/ 	.byte	0x3f
	.zero		1


	//   ....[68]....
        /*0504*/ 	.word	0x000081e0
        /*0508*/ 	.word	0x00000009
        /*050c*/ 	.word	0x00000000
        /*0510*/ 	.short	0x010a
        /*0512*/ 	.byte	0x3f
	.zero		1


	//   ....[69]....
        /*0514*/ 	.word	0x00008270
        /*0518*/ 	.word	0x00000008
        /*051c*/ 	.word	0x00000000
        /*0520*/ 	.short	0x010a
        /*0522*/ 	.byte	0x3f
	.zero		1


	//   ....[70]....
        /*0524*/ 	.word	0x00008300
        /*0528*/ 	.word	0x0000000b
        /*052c*/ 	.word	0x00000000
        /*0530*/ 	.short	0x010a
        /*0532*/ 	.byte	0x3f
	.zero		1


	//   ....[71]....
        /*0534*/ 	.word	0x00008390
        /*0538*/ 	.word	0x00000003
        /*053c*/ 	.word	0x00000000
        /*0540*/ 	.short	0x010a
        /*0542*/ 	.byte	0x3f
	.zero		1


	//   ....[72]....
        /*0544*/ 	.word	0x000083f0
        /*0548*/ 	.word	0x00000061
        /*054c*/ 	.word	0x00000000
        /*0550*/ 	.short	0x010a
        /*0552*/ 	.byte	0x3f
	.zero		1


	//   ....[73]....
        /*0554*/ 	.word	0x00008440
        /*0558*/ 	.word	0x00000003
        /*055c*/ 	.word	0x00000000
        /*0560*/ 	.short	0x010a
        /*0562*/ 	.byte	0x3f
	.zero		1


	//   ....[74]....
        /*0564*/ 	.word	0x000084a0
        /*0568*/ 	.word	0x00000005
        /*056c*/ 	.word	0x00000000
        /*0570*/ 	.short	0x010a
        /*0572*/ 	.byte	0x3f
	.zero		1


	//   ....[75]....
        /*0574*/ 	.word	0x000084f0
        /*0578*/ 	.word	0x00000061
        /*057c*/ 	.word	0x00000010
        /*0580*/ 	.short	0x010a
        /*0582*/ 	.byte	0x3f
	.zero		1


	//   ....[76]....
        /*0584*/ 	.word	0x000085c0
        /*0588*/ 	.word	0x0000000a
        /*058c*/ 	.word	0x00000090
        /*0590*/ 	.short	0x010a
        /*0592*/ 	.byte	0x3f
	.zero		1


	//   ....[77]....
        /*0594*/ 	.word	0x00008690
        /*0598*/ 	.word	0x00000009
        /*059c*/ 	.word	0x00000000
        /*05a0*/ 	.short	0x010a
        /*05a2*/ 	.byte	0x3f
	.zero		1


	//   ....[78]....
        /*05a4*/ 	.word	0x000086e0
        /*05a8*/ 	.word	0x00000008
        /*05ac*/ 	.word	0x00000000
        /*05b0*/ 	.short	0x010a
        /*05b2*/ 	.byte	0x3f
	.zero		1


	//   ....[79]....
        /*05b4*/ 	.word	0x00008730
        /*05b8*/ 	.word	0x00000009
        /*05bc*/ 	.word	0x00000000
        /*05c0*/ 	.short	0x010a
        /*05c2*/ 	.byte	0x3f
	.zero		1


	//   ....[80]....
        /*05c4*/ 	.word	0x00008780
        /*05c8*/ 	.word	0x00000008
        /*05cc*/ 	.word	0x00000000
        /*05d0*/ 	.short	0x010a
        /*05d2*/ 	.byte	0x3f
	.zero		1


	//   ....[81]....
        /*05d4*/ 	.word	0x000087d0
        /*05d8*/ 	.word	0x00000009
        /*05dc*/ 	.word	0x00000000
        /*05e0*/ 	.short	0x010a
        /*05e2*/ 	.byte	0x3f
	.zero		1


	//   ....[82]....
        /*05e4*/ 	.word	0x00008820
        /*05e8*/ 	.word	0x00000008
        /*05ec*/ 	.word	0x00000000
        /*05f0*/ 	.short	0x010a
        /*05f2*/ 	.byte	0x3f
	.zero		1


	//   ....[83]....
        /*05f4*/ 	.word	0x00008870
        /*05f8*/ 	.word	0x00000009
        /*05fc*/ 	.word	0x00000000
        /*0600*/ 	.short	0x010a
        /*0602*/ 	.byte	0x3f
	.zero		1


	//   ....[84]....
        /*0604*/ 	.word	0x000088c0
        /*0608*/ 	.word	0x00000008
        /*060c*/ 	.word	0x00000000
        /*0610*/ 	.short	0x010a
        /*0612*/ 	.byte	0x3f
	.zero		1


	//   ....[85]....
        /*0614*/ 	.word	0x00008910
        /*0618*/ 	.word	0x00000009
        /*061c*/ 	.word	0x00000000
        /*0620*/ 	.short	0x010a
        /*0622*/ 	.byte	0x3f
	.zero		1


	//   ....[86]....
        /*0624*/ 	.word	0x00008960
        /*0628*/ 	.word	0x00000008
        /*062c*/ 	.word	0x00000000
        /*0630*/ 	.short	0x010a
        /*0632*/ 	.byte	0x3f
	.zero		1


	//   ....[87]....
        /*0634*/ 	.word	0x000089b0
        /*0638*/ 	.word	0x00000009
        /*063c*/ 	.word	0x00000000
        /*0640*/ 	.short	0x010a
        /*0642*/ 	.byte	0x3f
	.zero		1


	//   ....[88]....
        /*0644*/ 	.word	0x00008a00
        /*0648*/ 	.word	0x00000008
        /*064c*/ 	.word	0x00000000
        /*0650*/ 	.short	0x010a
        /*0652*/ 	.byte	0x3f
	.zero		1


	//   ....[89]....
        /*0654*/ 	.word	0x00008a50
        /*0658*/ 	.word	0x00000009
        /*065c*/ 	.word	0x00000000
        /*0660*/ 	.short	0x010a
        /*0662*/ 	.byte	0x3f
	.zero		1


	//   ....[90]....
        /*0664*/ 	.word	0x00008aa0
        /*0668*/ 	.word	0x00000008
        /*066c*/ 	.word	0x00000000
        /*0670*/ 	.short	0x010a
        /*0672*/ 	.byte	0x3f
	.zero		1


	//   ....[91]....
        /*0674*/ 	.word	0x00008af0
        /*0678*/ 	.word	0x00000009
        /*067c*/ 	.word	0x00000000
        /*0680*/ 	.short	0x010a
        /*0682*/ 	.byte	0x3f
	.zero		1


	//   ....[92]....
        /*0684*/ 	.word	0x00008b40
        /*0688*/ 	.word	0x00000008
        /*068c*/ 	.word	0x00000000
        /*0690*/ 	.short	0x010a
        /*0692*/ 	.byte	0x3f
	.zero		1


	//   ....[93]....
        /*0694*/ 	.word	0x00008b90
        /*0698*/ 	.word	0x0000000b
        /*069c*/ 	.word	0x00000000
        /*06a0*/ 	.short	0x010a
        /*06a2*/ 	.byte	0x3f
	.zero		1


	//----- nvinfo : EIATTR_NUM_MBARRIERS
	.align		4
.L_37:
        /*06a4*/ 	.byte	0x03, 0x38
        /*06a6*/ 	.short	0x002a


	//----- nvinfo : EIATTR_EXIT_INSTR_OFFSETS
	.align		4
        /*06a8*/ 	.byte	0x04, 0x1c
        /*06aa*/ 	.short	(.L_39 - .L_38)


	//   ....[0]....
.L_38:
        /*06ac*/ 	.word	0x00001600


	//   ....[1]....
        /*06b0*/ 	.word	0x00001660


	//   ....[2]....
        /*06b4*/ 	.word	0x00006a60


	//   ....[3]....
        /*06b8*/ 	.word	0x00006a90


	//   ....[4]....
        /*06bc*/ 	.word	0x000083e0


	//----- nvinfo : EIATTR_MAX_THREADS
	.align		4
.L_39:
        /*06c0*/ 	.byte	0x04, 0x05
        /*06c2*/ 	.short	(.L_41 - .L_40)
.L_40:
        /*06c4*/ 	.word	0x00000180
        /*06c8*/ 	.word	0x00000001
        /*06cc*/ 	.word	0x00000001


	//----- nvinfo : EIATTR_CRS_STACK_SIZE
	.align		4
.L_41:
        /*06d0*/ 	.byte	0x04, 0x1e
        /*06d2*/ 	.short	(.L_43 - .L_42)
.L_42:
        /*06d4*/ 	.word	0x00000000


	//----- nvinfo : EIATTR_CBANK_PARAM_SIZE
	.align		4
.L_43:
        /*06d8*/ 	.byte	0x03, 0x19
        /*06da*/ 	.short	0x0470


	//----- nvinfo : EIATTR_PARAM_CBANK
	.align		4
        /*06dc*/ 	.byte	0x04, 0x0a
        /*06de*/ 	.short	(.L_45 - .L_44)
	.align		4
.L_44:
        /*06e0*/ 	.word	index@(.nv.constant0._ZN7cutlass13device_kernelINS_4gemm6kernel13GemmUniversalIN4cute5tupleIJiiiiEEENS1_10collective13CollectiveMmaINS1_34MainloopSm90TmaGmmaWarpSpecializedILi18ENS5_IJNS4_1CILi4EEESB_NSA_ILi1EEEEEENS1_32KernelTmaWarpSpecializedPingpongEEENS5_IJNSA_ILi64EEENSA_ILi128EEENSA_ILi32EEEEEENS_10bfloat16_tENS5_IJlSC_lEEESK_SL_NS4_8TiledMMAINS4_8MMA_AtomIJNS4_4SM904GMMA28MMA_64x128x16_F32BF16BF16_SSILNSP_5MajorE0ELSR_0ELNSP_7ScaleInE1ELSS_1EEEEEENS4_6LayoutINS5_IJSC_SC_SC_EEENS5_IJNSA_ILi0EEESX_SX_EEEEENS5_IJNS4_10UnderscoreES10_S10_EEEEENS4_23SM90_TMA_LOAD_MULTICASTENS4_14ComposedLayoutINS4_7SwizzleILi2ELi4ELi3EEENS4_18smem_ptr_flag_bitsILi16EEENSV_INS5_IJNSA_ILi8EEESI_EEENS5_IJSI_SC_EEEEEEEvNS4_8identityES13_S1D_vS1E_EENS_8epilogue10collective6detail29Sm90TmaWarpSpecializedAdapterINS1H_15DefaultEpilogueISK_SL_SL_NS1G_6thread17LinearCombinationISK_Li1EffLNS1L_9ScaleType4KindE0ELNS_15FloatRoundStyleE2ESK_EENS1_15EpilogueDefaultEEEEEvvEEEEvNT_6ParamsE)
        /*06e4*/ 	.short	0x0210
        /*06e6*/ 	.short	0x0470


	//----- nvinfo : EIATTR_SW_WAR
	.align		4
.L_45:
        /*06e8*/ 	.byte	0x04, 0x36
        /*06ea*/ 	.short	(.L_47 - .L_46)
.L_46:
        /*06ec*/ 	.word	0x00000008
.L_47:


//--------------------- .nv.callgraph             --------------------------
	.section	.nv.callgraph,"",@"SHT_CUDA_CALLGRAPH"
	.align	4
	.sectionentsize	8
	.align		4
        /*0000*/ 	.word	0x00000000
	.align		4
        /*0004*/ 	.word	0xffffffff
	.align		4
        /*0008*/ 	.word	index@(_ZN7cutlass13device_kernelINS_4gemm6kernel13GemmUniversalIN4cute5tupleIJiiiiEEENS1_10collective13CollectiveMmaINS1_34MainloopSm90TmaGmmaWarpSpecializedILi18ENS5_IJNS4_1CILi4EEESB_NSA_ILi1EEEEEENS1_32KernelTmaWarpSpecializedPingpongEEENS5_IJNSA_ILi64EEENSA_ILi128EEENSA_ILi32EEEEEENS_10bfloat16_tENS5_IJlSC_lEEESK_SL_NS4_8TiledMMAINS4_8MMA_AtomIJNS4_4SM904GMMA28MMA_64x128x16_F32BF16BF16_SSILNSP_5MajorE0ELSR_0ELNSP_7ScaleInE1ELSS_1EEEEEENS4_6LayoutINS5_IJSC_SC_SC_EEENS5_IJNSA_ILi0EEESX_SX_EEEEENS5_IJNS4_10UnderscoreES10_S10_EEEEENS4_23SM90_TMA_LOAD_MULTICASTENS4_14ComposedLayoutINS4_7SwizzleILi2ELi4ELi3EEENS4_18smem_ptr_flag_bitsILi16EEENSV_INS5_IJNSA_ILi8EEESI_EEENS5_IJSI_SC_EEEEEEEvNS4_8identityES13_S1D_vS1E_EENS_8epilogue10collective6detail29Sm90TmaWarpSpecializedAdapterINS1H_15DefaultEpilogueISK_SL_SL_NS1G_6thread17LinearCombinationISK_Li1EffLNS1L_9ScaleType4KindE0ELNS_15FloatRoundStyleE2ESK_EENS1_15EpilogueDefaultEEEEEvvEEEEvNT_6ParamsE)
	.align		4
        /*000c*/ 	.word	index@(__assertfail)
	.align		4
        /*0010*/ 	.word	0x00000000
	.align		4
        /*0014*/ 	.word	0xfffffffe
	.align		4
        /*0018*/ 	.word	0x00000000
	.align		4
        /*001c*/ 	.word	0xfffffffd
	.align		4
        /*0020*/ 	.word	0x00000000
	.align		4
        /*0024*/ 	.word	0xfffffffc


//--------------------- .nv.constant4             --------------------------
	.section	.nv.constant4,"a",@progbits
	.align	8
	.align		8
.nv.constant4:
        /*0000*/ 	.dword	__assertfail
	.align		8
        /*0008*/ 	.dword	__unnamed_1
	.align		8
        /*0010*/ 	.dword	_ZN40_INTERNAL_a6b1b07f_4_k_cu_2e1cae7c_204324cuda3std3__45__cpo5beginE
	.align		8
        /*0018*/ 	.dword	_ZN40_INTERNAL_a6b1b07f_4_k_cu_2e1cae7c_204324cuda3std3__45__cpo3endE
	.align		8
        /*0020*/ 	.dword	_ZN40_INTERNAL_a6b1b07f_4_k_cu_2e1cae7c_204324cuda3std3__45__cpo6cbeginE
	.align		8
        /*0028*/ 	.dword	_ZN40_INTERNAL_a6b1b07f_4_k_cu_2e1cae7c_204324cuda3std3__45__cpo4cendE
	.align		8
        /*0030*/ 	.dword	_ZN40_INTERNAL_a6b1b07f_4_k_cu_2e1cae7c_204324cuda3std3__442_GLOBAL__N__a6b1b07f_4_k_cu_2e1cae7c_204326ignoreE
	.align		8
        /*0038*/ 	.dword	_ZN40_INTERNAL_a6b1b07f_4_k_cu_2e1cae7c_204324cuda3std3__419piecewise_constructE
	.align		8
        /*0040*/ 	.dword	_ZN40_INTERNAL_a6b1b07f_4_k_cu_2e1cae7c_204324cuda3std3__48in_placeE
	.align		8
        /*0048*/ 	.dword	_ZN40_INTERNAL_a6b1b07f_4_k_cu_2e1cae7c_204324cuda3std6ranges3__45__cpo4swapE
	.align		8
        /*0050*/ 	.dword	_ZN40_INTERNAL_a6b1b07f_4_k_cu_2e1cae7c_204324cuda3std6ranges3__45__cpo9iter_moveE
	.align		8
        /*0058*/ 	.dword	_ZN40_INTERNAL_a6b1b07f_4_k_cu_2e1cae7c_204324cute7productE
	.align		8
        /*0060*/ 	.dword	_ZN40_INTERNAL_a6b1b07f_4_k_cu_2e1cae7c_204324cute1_E
	.align		8
        /*0068*/ 	.dword	$str$22
	.align		8
        /*0070*/ 	.dword	$str$23


//--------------------- .text._ZN7cutlass13device_kernelINS_4gemm6kernel13GemmUniversalIN4cute5tupleIJiiiiEEENS1_10collective13CollectiveMmaINS1_34MainloopSm90TmaGmmaWarpSpecializedILi18ENS5_IJNS4_1CILi4EEESB_NSA_ILi1EEEEEENS1_32KernelTmaWarpSpecializedPingpongEEENS5_IJNSA_ILi64EEENSA_ILi128EEENSA_ILi32EEEEEENS_10bfloat16_tENS5_IJlSC_lEEESK_SL_NS4_8TiledMMAINS4_8MMA_AtomIJNS4_4SM904GMMA28MMA_64x128x16_F32BF16BF16_SSILNSP_5MajorE0ELSR_0ELNSP_7ScaleInE1ELSS_1EEEEEENS4_6LayoutINS5_IJSC_SC_SC_EEENS5_IJNSA_ILi0EEESX_SX_EEEEENS5_IJNS4_10UnderscoreES10_S10_EEEEENS4_23SM90_TMA_LOAD_MULTICASTENS4_14ComposedLayoutINS4_7SwizzleILi2ELi4ELi3EEENS4_18smem_ptr_flag_bitsILi16EEENSV_INS5_IJNSA_ILi8EEESI_EEENS5_IJSI_SC_EEEEEEEvNS4_8identityES13_S1D_vS1E_EENS_8epilogue10collective6detail29Sm90TmaWarpSpecializedAdapterINS1H_15DefaultEpilogueISK_SL_SL_NS1G_6thread17LinearCombinationISK_Li1EffLNS1L_9ScaleType4KindE0ELNS_15FloatRoundStyleE2ESK_EENS1_15EpilogueDefaultEEEEEvvEEEEvNT_6ParamsE --------------------------
	.section	.text._ZN7cutlass13device_kernelINS_4gemm6kernel13GemmUniversalIN4cute5tupleIJiiiiEEENS1_10collective13CollectiveMmaINS1_34MainloopSm90TmaGmmaWarpSpecializedILi18ENS5_IJNS4_1CILi4EEESB_NSA_ILi1EEEEEENS1_32KernelTmaWarpSpecializedPingpongEEENS5_IJNSA_ILi64EEENSA_ILi128EEENSA_ILi32EEEEEENS_10bfloat16_tENS5_IJlSC_lEEESK_SL_NS4_8TiledMMAINS4_8MMA_AtomIJNS4_4SM904GMMA28MMA_64x128x16_F32BF16BF16_SSILNSP_5MajorE0ELSR_0ELNSP_7ScaleInE1ELSS_1EEEEEENS4_6LayoutINS5_IJSC_SC_SC_EEENS5_IJNSA_ILi0EEESX_SX_EEEEENS5_IJNS4_10UnderscoreES10_S10_EEEEENS4_23SM90_TMA_LOAD_MULTICASTENS4_14ComposedLayoutINS4_7SwizzleILi2ELi4ELi3EEENS4_18smem_ptr_flag_bitsILi16EEENSV_INS5_IJNSA_ILi8EEESI_EEENS5_IJSI_SC_EEEEEEEvNS4_8identityES13_S1D_vS1E_EENS_8epilogue10collective6detail29Sm90TmaWarpSpecializedAdapterINS1H_15DefaultEpilogueISK_SL_SL_NS1G_6thread17LinearCombinationISK_Li1EffLNS1L_9ScaleType4KindE0ELNS_15FloatRoundStyleE2ESK_EENS1_15EpilogueDefaultEEEEEvvEEEEvNT_6ParamsE,"ax",@progbits
	.align	128
.text._ZN7cutlass13device_kernelINS_4gemm6kernel13GemmUniversalIN4cute5tupleIJiiiiEEENS1_10collective13CollectiveMmaINS1_34MainloopSm90TmaGmmaWarpSpecializedILi18ENS5_IJNS4_1CILi4EEESB_NSA_ILi1EEEEEENS1_32KernelTmaWarpSpecializedPingpongEEENS5_IJNSA_ILi64EEENSA_ILi128EEENSA_ILi32EEEEEENS_10bfloat16_tENS5_IJlSC_lEEESK_SL_NS4_8TiledMMAINS4_8MMA_AtomIJNS4_4SM904GMMA28MMA_64x128x16_F32BF16BF16_SSILNSP_5MajorE0ELSR_0ELNSP_7ScaleInE1ELSS_1EEEEEENS4_6LayoutINS5_IJSC_SC_SC_EEENS5_IJNSA_ILi0EEESX_SX_EEEEENS5_IJNS4_10UnderscoreES10_S10_EEEEENS4_23SM90_TMA_LOAD_MULTICASTENS4_14ComposedLayoutINS4_7SwizzleILi2ELi4ELi3EEENS4_18smem_ptr_flag_bitsILi16EEENSV_INS5_IJNSA_ILi8EEESI_EEENS5_IJSI_SC_EEEEEEEvNS4_8identityES13_S1D_vS1E_EENS_8epilogue10collective6detail29Sm90TmaWarpSpecializedAdapterINS1H_15DefaultEpilogueISK_SL_SL_NS1G_6thread17LinearCombinationISK_Li1EffLNS1L_9ScaleType4KindE0ELNS_15FloatRoundStyleE2ESK_EENS1_15EpilogueDefaultEEEEEvvEEEEvNT_6ParamsE:
        .type           _ZN7cutlass13device_kernelINS_4gemm6kernel13GemmUniversalIN4cute5tupleIJiiiiEEENS1_10collective13CollectiveMmaINS1_34MainloopSm90TmaGmmaWarpSpecializedILi18ENS5_IJNS4_1CILi4EEESB_NSA_ILi1EEEEEENS1_32KernelTmaWarpSpecializedPingpongEEENS5_IJNSA_ILi64EEENSA_ILi128EEENSA_ILi32EEEEEENS_10bfloat16_tENS5_IJlSC_lEEESK_SL_NS4_8TiledMMAINS4_8MMA_AtomIJNS4_4SM904GMMA28MMA_64x128x16_F32BF16BF16_SSILNSP_5MajorE0ELSR_0ELNSP_7ScaleInE1ELSS_1EEEEEENS4_6LayoutINS5_IJSC_SC_SC_EEENS5_IJNSA_ILi0EEESX_SX_EEEEENS5_IJNS4_10UnderscoreES10_S10_EEEEENS4_23SM90_TMA_LOAD_MULTICASTENS4_14ComposedLayoutINS4_7SwizzleILi2ELi4ELi3EEENS4_18smem_ptr_flag_bitsILi16EEENSV_INS5_IJNSA_ILi8EEESI_EEENS5_IJSI_SC_EEEEEEEvNS4_8identityES13_S1D_vS1E_EENS_8epilogue10collective6detail29Sm90TmaWarpSpecializedAdapterINS1H_15DefaultEpilogueISK_SL_SL_NS1G_6thread17LinearCombinationISK_Li1EffLNS1L_9ScaleType4KindE0ELNS_15FloatRoundStyleE2ESK_EENS1_15EpilogueDefaultEEEEEvvEEEEvNT_6ParamsE,@function
        .size           _ZN7cutlass13device_kernelINS_4gemm6kernel13GemmUniversalIN4cute5tupleIJiiiiEEENS1_10collective13CollectiveMmaINS1_34MainloopSm90TmaGmmaWarpSpecializedILi18ENS5_IJNS4_1CILi4EEESB_NSA_ILi1EEEEEENS1_32KernelTmaWarpSpecializedPingpongEEENS5_IJNSA_ILi64EEENSA_ILi128EEENSA_ILi32EEEEEENS_10bfloat16_tENS5_IJlSC_lEEESK_SL_NS4_8TiledMMAINS4_8MMA_AtomIJNS4_4SM904GMMA28MMA_64x128x16_F32BF16BF16_SSILNSP_5MajorE0ELSR_0ELNSP_7ScaleInE1ELSS_1EEEEEENS4_6LayoutINS5_IJSC_SC_SC_EEENS5_IJNSA_ILi0EEESX_SX_EEEEENS5_IJNS4_10UnderscoreES10_S10_EEEEENS4_23SM90_TMA_LOAD_MULTICASTENS4_14ComposedLayoutINS4_7SwizzleILi2ELi4ELi3EEENS4_18smem_ptr_flag_bitsILi16EEENSV_INS5_IJNSA_ILi8EEESI_EEENS5_IJSI_SC_EEEEEEEvNS4_8identityES13_S1D_vS1E_EENS_8epilogue10collective6detail29Sm90TmaWarpSpecializedAdapterINS1H_15DefaultEpilogueISK_SL_SL_NS1G_6thread17LinearCombinationISK_Li1EffLNS1L_9ScaleType4KindE0ELNS_15FloatRoundStyleE2ESK_EENS1_15EpilogueDefaultEEEEEvvEEEEvNT_6ParamsE,(.L_x_230 - _ZN7cutlass13device_kernelINS_4gemm6kernel13GemmUniversalIN4cute5tupleIJiiiiEEENS1_10collective13CollectiveMmaINS1_34MainloopSm90TmaGmmaWarpSpecializedILi18ENS5_IJNS4_1CILi4EEESB_NSA_ILi1EEEEEENS1_32KernelTmaWarpSpecializedPingpongEEENS5_IJNSA_ILi64EEENSA_ILi128EEENSA_ILi32EEEEEENS_10bfloat16_tENS5_IJlSC_lEEESK_SL_NS4_8TiledMMAINS4_8MMA_AtomIJNS4_4SM904GMMA28MMA_64x128x16_F32BF16BF16_SSILNSP_5MajorE0ELSR_0ELNSP_7ScaleInE1ELSS_1EEEEEENS4_6LayoutINS5_IJSC_SC_SC_EEENS5_IJNSA_ILi0EEESX_SX_EEEEENS5_IJNS4_10UnderscoreES10_S10_EEEEENS4_23SM90_TMA_LOAD_MULTICASTENS4_14ComposedLayoutINS4_7SwizzleILi2ELi4ELi3EEENS4_18smem_ptr_flag_bitsILi16EEENSV_INS5_IJNSA_ILi8EEESI_EEENS5_IJSI_SC_EEEEEEEvNS4_8identityES13_S1D_vS1E_EENS_8epilogue10collective6detail29Sm90TmaWarpSpecializedAdapterINS1H_15DefaultEpilogueISK_SL_SL_NS1G_6thread17LinearCombinationISK_Li1EffLNS1L_9ScaleType4KindE0ELNS_15FloatRoundStyleE2ESK_EENS1_15EpilogueDefaultEEEEEvvEEEEvNT_6ParamsE)
        .other          _ZN7cutlass13device_kernelINS_4gemm6kernel13GemmUniversalIN4cute5tupleIJiiiiEEENS1_10collective13CollectiveMmaINS1_34MainloopSm90TmaGmmaWarpSpecializedILi18ENS5_IJNS4_1CILi4EEESB_NSA_ILi1EEEEEENS1_32KernelTmaWarpSpecializedPingpongEEENS5_IJNSA_ILi64EEENSA_ILi128EEENSA_ILi32EEEEEENS_10bfloat16_tENS5_IJlSC_lEEESK_SL_NS4_8TiledMMAINS4_8MMA_AtomIJNS4_4SM904GMMA28MMA_64x128x16_F32BF16BF16_SSILNSP_5MajorE0ELSR_0ELNSP_7ScaleInE1ELSS_1EEEEEENS4_6LayoutINS5_IJSC_SC_SC_EEENS5_IJNSA_ILi0EEESX_SX_EEEEENS5_IJNS4_10UnderscoreES10_S10_EEEEENS4_23SM90_TMA_LOAD_MULTICASTENS4_14ComposedLayoutINS4_7SwizzleILi2ELi4ELi3EEENS4_18smem_ptr_flag_bitsILi16EEENSV_INS5_IJNSA_ILi8EEESI_EEENS5_IJSI_SC_EEEEEEEvNS4_8identityES13_S1D_vS1E_EENS_8epilogue10collective6detail29Sm90TmaWarpSpecializedAdapterINS1H_15DefaultEpilogueISK_SL_SL_NS1G_6thread17LinearCombinationISK_Li1EffLNS1L_9ScaleType4KindE0ELNS_15FloatRoundStyleE2ESK_EENS1_15EpilogueDefaultEEEEEvvEEEEvNT_6ParamsE,@"STO_CUDA_ENTRY STV_DEFAULT"
_ZN7cutlass13device_kernelINS_4gemm6kernel13GemmUniversalIN4cute5tupleIJiiiiEEENS1_10collective13CollectiveMmaINS1_34MainloopSm90TmaGmmaWarpSpecializedILi18ENS5_IJNS4_1CILi4EEESB_NSA_ILi1EEEEEENS1_32KernelTmaWarpSpecializedPingpongEEENS5_IJNSA_ILi64EEENSA_ILi128EEENSA_ILi32EEEEEENS_10bfloat16_tENS5_IJlSC_lEEESK_SL_NS4_8TiledMMAINS4_8MMA_AtomIJNS4_4SM904GMMA28MMA_64x128x16_F32BF16BF16_SSILNSP_5MajorE0ELSR_0ELNSP_7ScaleInE1ELSS_1EEEEEENS4_6LayoutINS5_IJSC_SC_SC_EEENS5_IJNSA_ILi0EEESX_SX_EEEEENS5_IJNS4_10UnderscoreES10_S10_EEEEENS4_23SM90_TMA_LOAD_MULTICASTENS4_14ComposedLayoutINS4_7SwizzleILi2ELi4ELi3EEENS4_18smem_ptr_flag_bitsILi16EEENSV_INS5_IJNSA_ILi8EEESI_EEENS5_IJSI_SC_EEEEEEEvNS4_8identityES13_S1D_vS1E_EENS_8epilogue10collective6detail29Sm90TmaWarpSpecializedAdapterINS1H_15DefaultEpilogueISK_SL_SL_NS1G_6thread17LinearCombinationISK_Li1EffLNS1L_9ScaleType4KindE0ELNS_15FloatRoundStyleE2ESK_EENS1_15EpilogueDefaultEEEEEvvEEEEvNT_6ParamsE:
[----:B------:R-:W0:Y:S02]  /*0000*/  LDC R1, c[0x0][0x28] ;  /* 0x00000a00ff017b82 */ /* 0x000e240000000800 */
[----:B0-----:R-:W-:Y:S01]  /*0010*/  VIADD R1, R1, 0xfffffff8 ;  /* 0xfffffff801017836 */ /* 0x001fe20000000000 */
[----:B------:R-:W0:Y:S01]  /*0020*/  S2R R4, SR_TID.X ;  /* 0x0000000000047919 */ /* 0x000e220000002100 */
[----:B------:R-:W-:Y:S01]  /*0030*/  ELECT P0, URZ, PT ;  /* 0x00000000003f782f */ /* 0x000fe20003800000 */
[----:B------:R-:W-:Y:S01]  /*0040*/  BSSY B0, `(.L_x_0) ;  /* 0x000000f000007945 */ /* 0x000fe20003800000 */
[--C-:B0-----:R-:W-:Y:S02]  /*0050*/  SHF.R.U32.HI R2, RZ, 0x5, R4.reuse ;  /* 0x00000005ff027819 */ /* 0x101fe40000011604 */
[----:B------:R-:W-:-:S03]  /*0060*/  SHF.R.U32.HI R7, RZ, 0x7, R4 ;  /* 0x00000007ff077819 */ /* 0x000fc60000011604 */
[----:B------:R-:W0:Y:S04]  /*0070*/  SHFL.IDX PT, R5, R2, RZ, 0x1f ;  /* 0x00001fff02057589 */ /* 0x000e2800000e0000 */
[----:B------:R1:W2:Y:S01]  /*0080*/  SHFL.IDX PT, R10, R7, RZ, 0x1f ;  /* 0x00001fff070a7589 */ /* 0x0002a200000e0000 */
[----:B0-----:R-:W-:-:S13]  /*0090*/  ISETP.NE.OR P0, PT, R5, RZ, !P0 ;  /* 0x000000ff0500720c */ /* 0x001fda0004705670 */
[----:B-12---:R-:W-:Y:S05]  /*00a0*/  @P0 BRA `(.L_x_1) ;  /* 0x0000000000200947 */ /* 0x006fea0003800000 */
[----:B------:R-:W-:Y:S02]  /*00b0*/  ULDC.64 UR4, c[0x0][0x198] ;  /* 0x0000660000047ab9 */ /* 0x000fe40000000a00 */
[----:B------:R-:W-:Y:S02]  /*00c0*/  UIADD3 UR6, UP0, UR4, 0xf0, URZ ;  /* 0x000000f004067890 */ /* 0x000fe4000ff1e03f */
[----:B------:R-:W-:Y:S02]  /*00d0*/  UIADD3 UR4, UP1, UR4, 0x1f0, URZ ;  /* 0x000001f004047890 */ /* 0x000fe4000ff3e03f */
[----:B------:R-:W-:Y:S02]  /*00e0*/  UIADD3.X UR7, URZ, UR5, URZ, UP0, !UPT ;  /* 0x000000053f077290 */ /* 0x000fe400087fe43f */
[----:B------:R-:W-:-:S07]  /*00f0*/  UIADD3.X UR5, URZ, UR5, URZ, UP1, !UPT ;  /* 0x000000053f057290 */ /* 0x000fce0008ffe43f */
[----:B------:R0:W-:Y:S02]  /*0100*/  UTMACCTL.PF [UR6] ;  /* 0x00000000060079b9 */ /* 0x0001e40008040000 */
[----:B------:R0:W-:Y:S02]  /*0110*/  UTMACCTL.PF [UR4] ;  /* 0x00000000040079b9 */ /* 0x0001e40008040000 */
[----:B0-----:R-:W-:Y:S01]  /*0120*/  NOP ;  /* 0x0000000000007918 */ /* 0x001fe20000000000 */
.L_x_1:
[----:B------:R-:W-:Y:S05]  /*0130*/  BSYNC B0 ;  /* 0x0000000000007941 */ /* 0x000fea0003800000 */
.L_x_0:
[----:B------:R-:W0:Y:S01]  /*0140*/  SHFL.IDX PT, R8, R2, RZ, 0x1f ;  /* 0x00001fff02087589 */ /* 0x000e2200000e0000 */
[----:B------:R-:W-:-:S04]  /*0150*/  SHF.R.S32.HI R3, RZ, 0x1f, R4 ;  /* 0x0000001fff037819 */ /* 0x000fc80000011404 */
[----:B------:R-:W-:-:S04]  /*0160*/  LEA.HI R3, R3, R4, RZ, 0x7 ;  /* 0x0000000403037211 */ /* 0x000fc800078f38ff */
[----:B------:R-:W-:-:S05]  /*0170*/  LOP3.LUT R3, R3, 0xffffff80, RZ, 0xc0, !PT ;  /* 0xffffff8003037812 */ /* 0x000fca00078ec0ff */
[----:B------:R-:W-:Y:S01]  /*0180*/  IMAD.IADD R3, R4, 0x1, -R3 ;  /* 0x0000000104037824 */ /* 0x000fe200078e0a03 */
[----:B0-----:R-:W-:-:S13]  /*0190*/  ISETP.NE.AND P0, PT, R8, RZ, PT ;  /* 0x000000ff0800720c */ /* 0x001fda0003f05270 */
[----:B------:R-:W-:Y:S05]  /*01a0*/  @P0 BRA `(.L_x_2) ;  /* 0x0000000000d40947 */ /* 0x000fea0003800000 */
[----:B------:R-:W-:Y:S01]  /*01b0*/  ELECT P0, URZ, PT ;  /* 0x00000000003f782f */ /* 0x000fe20003800000 */
[----:B------:R-:W-:-:S12]  /*01c0*/  BSSY B0, `(.L_x_2) ;  /* 0x0000033000007945 */ /* 0x000fd80003800000 */
[----:B------:R-:W-:Y:S05]  /*01d0*/  @!P0 BRA `(.L_x_3) ;  /* 0x0000000000c48947 */ /* 0x000fea0003800000 */
[----:B------:R-:W0:Y:S01]  /*01e0*/  S2UR UR8, SR_CgaCtaId ;  /* 0x00000000000879c3 */ /* 0x000e220000008800 */
[----:B------:R-:W-:Y:S01]  /*01f0*/  UMOV UR4, 0x400 ;  /* 0x0000040000047882 */ /* 0x000fe20000000000 */
[----:B------:R-:W-:Y:S01]  /*0200*/  UMOV UR5, 0x1 ;  /* 0x0000000100057882 */ /* 0x000fe20000000000 */
[----:B------:R-:W-:Y:S02]  /*0210*/  UMOV UR6, 0x7 ;  /* 0x0000000700067882 */ /* 0x000fe40000000000 */
[----:B------:R-:W-:-:S04]  /*0220*/  UIADD3 UR6, -UR6, 0x100000, URZ ;  /* 0x0010000006067890 */ /* 0x000fc8000fffe13f */
[----:B------:R-:W-:Y:S02]  /*0230*/  USHF.L.U32 UR7, UR6, 0xb, URZ ;  /* 0x0000000b06077899 */ /* 0x000fe4000800063f */
[----:B------:R-:W-:Y:S02]  /*0240*/  USHF.L.U32 UR6, UR6, 0x1, URZ ;  /* 0x0000000106067899 */ /* 0x000fe4000800063f */
[----:B0-----:R-:W-:Y:S02]  /*0250*/  ULEA UR8, UR8, UR4, 0x18 ;  /* 0x0000000408087291 */ /* 0x001fe4000f8ec03f */
[----:B------:R-:W-:-:S04]  /*0260*/  UIADD3 UR4, -UR5, 0x100000, URZ ;  /* 0x0010000005047890 */ /* 0x000fc8000fffe13f */
[----:B------:R-:W-:Y:S02]  /*0270*/  USHF.L.U32 UR5, UR4, 0xb, URZ ;  /* 0x0000000b04057899 */ /* 0x000fe4000800063f */
[----:B------:R-:W-:Y:S01]  /*0280*/  USHF.L.U32 UR4, UR4, 0x1, URZ ;  /* 0x0000000104047899 */ /* 0x000fe2000800063f */
[----:B------:R-:W0:Y:S11]  /*0290*/  FENCE.VIEW.ASYNC.S ;  /* 0x00000000000073c6 */ /* 0x000e360000000000 */
[----:B0-----:R0:W1:Y:S01]  /*02a0*/  SYNCS.EXCH.64 URZ, [UR8], UR4 ;  /* 0x00000004083f75b2 */ /* 0x0010620008000100 */
[----:B------:R0:W2:Y:S01]  /*02b0*/  SYNCS.EXCH.64 URZ, [UR8+0x90], UR6 ;  /* 0x00009006083f75b2 */ /* 0x0000a20008000100 */
[----:B------:R0:W3:Y:S01]  /*02c0*/  SYNCS.EXCH.64 URZ, [UR8+0x8], UR4 ;  /* 0x00000804083f75b2 */ /* 0x0000e20008000100 */
[----:B------:R0:W4:Y:S01]  /*02d0*/  SYNCS.EXCH.64 URZ, [UR8+0x98], UR6 ;  /* 0x00009806083f75b2 */ /* 0x0001220008000100 */
[----:B------:R0:W0:Y:S01]  /*02e0*/  SYNCS.EXCH.64 URZ, [UR8+0x10], UR4 ;  /* 0x00001004083f75b2 */ /* 0x0000220008000100 */
        /* <DEDUP_REMOVED lines=31> */
[----:B-1234-:R-:W-:Y:S01]  /*04e0*/  NOP ;  /* 0x0000000000007918 */ /* 0x01efe20000000000 */
.L_x_3:
[----:B0-----:R-:W-:Y:S05]  /*04f0*/  BSYNC B0 ;  /* 0x0000000000007941 */ /* 0x001fea0003800000 */
.L_x_2:
[----:B------:R-:W0:Y:S01]  /*0500*/  S2UR UR12, SR_CTAID.X ;  /* 0x00000000000c79c3 */ /* 0x000e220000002500 */
[----:B------:R-:W-:Y:S01]  /*0510*/  SHF.R.S32.HI R0, RZ, 0x1f, R3 ;  /* 0x0000001fff007819 */ /* 0x000fe20000011403 */
[----:B------:R-:W1:Y:S01]  /*0520*/  SHFL.IDX PT, R15, R2, RZ, 0x1f ;  /* 0x00001fff020f7589 */ /* 0x000e6200000e0000 */
[----:B------:R-:W-:Y:S02]  /*0530*/  SHF.R.S32.HI R11, RZ, 0x1f, R8 ;  /* 0x0000001fff0b7819 */ /* 0x000fe40000011408 */
[----:B------:R-:W-:Y:S02]  /*0540*/  ELECT P0, URZ, PT ;  /* 0x00000000003f782f */ /* 0x000fe40003800000 */
[----:B------:R-:W-:Y:S01]  /*0550*/  LEA.HI R6, R0, R3, RZ, 0x3 ;  /* 0x0000000300067211 */ /* 0x000fe200078f18ff */
[----:B------:R2:W3:Y:S01]  /*0560*/  SHFL.IDX PT, R13, R2, RZ, 0x1f ;  /* 0x00001fff020d7589 */ /* 0x0004e200000e0000 */
[----:B------:R-:W-:Y:S02]  /*0570*/  LEA.HI R11, R11, R8, RZ, 0x2 ;  /* 0x000000080b0b7211 */ /* 0x000fe400078f10ff */
[----:B------:R-:W-:-:S02]  /*0580*/  ELECT P1, URZ, PT ;  /* 0x00000000003f782f */ /* 0x000fc40003820000 */
[--C-:B------:R-:W-:Y:S01]  /*0590*/  SHF.R.S32.HI R9, RZ, 0x3, R6.reuse ;  /* 0x00000003ff097819 */ /* 0x100fe20000011406 */
[----:B------:R-:W-:Y:S01]  /*05a0*/  ULDC UR4, c[0x0][0x150] ;  /* 0x0000540000047ab9 */ /* 0x000fe20000000800 */
[----:B------:R-:W-:Y:S01]  /*05b0*/  SHF.R.S32.HI R12, RZ, 0x1f, R6 ;  /* 0x0000001fff0c7819 */ /* 0x000fe20000011406 */
[----:B------:R-:W4:Y:S01]  /*05c0*/  LDC R14, c[0x0][0x140] ;  /* 0x00005000ff0e7b82 */ /* 0x000f220000000800 */
[----:B------:R-:W5:Y:S01]  /*05d0*/  S2R R6, SR_CTAID.Y ;  /* 0x0000000000067919 */ /* 0x000f620000002600 */
[----:B------:R-:W-:Y:S01]  /*05e0*/  LOP3.LUT R11, R11, 0x3ffffffc, RZ, 0xc0, !PT ;  /* 0x3ffffffc0b0b7812 */ /* 0x000fe200078ec0ff */
[----:B------:R-:W-:Y:S01]  /*05f0*/  UMOV UR11, 0x80 ;  /* 0x00000080000b7882 */ /* 0x000fe20000000000 */
[----:B------:R-:W-:Y:S01]  /*0600*/  LEA.HI R12, R12, R9, RZ, 0x2 ;  /* 0x000000090c0c7211 */ /* 0x000fe200078f10ff */
[----:B------:R-:W-:Y:S01]  /*0610*/  NOP ;  /* 0x0000000000007918 */ /* 0x000fe20000000000 */
[----:B--2---:R-:W-:Y:S01]  /*0620*/  SHF.R.S32.HI R2, RZ, 0x1f, R5 ;  /* 0x0000001fff027819 */ /* 0x004fe20000011405 */
[----:B------:R-:W-:Y:S01]  /*0630*/  IMAD.IADD R11, R8, 0x1, -R11 ;  /* 0x00000001080b7824 */ /* 0x000fe200078e0a0b */
[----:B------:R-:W-:Y:S01]  /*0640*/  LOP3.LUT R12, R12, 0xfffffffc, RZ, 0xc0, !PT ;  /* 0xfffffffc0c0c7812 */ /* 0x000fe200078ec0ff */
[----:B------:R-:W2:Y:S01]  /*0650*/  LDC R25, c[0x0][0x148] ;  /* 0x00005200ff197b82 */ /* 0x000ea20000000800 */
[----:B------:R-:W-:Y:S01]  /*0660*/  LEA.HI R2, R2, R5, RZ, 0x2 ;  /* 0x0000000502027211 */ /* 0x000fe200078f10ff */
[----:B------:R-:W-:Y:S01]  /*0670*/  NOP ;  /* 0x0000000000007918 */ /* 0x000fe20000000000 */
[C---:B------:R-:W-:Y:S01]  /*0680*/  VIADD R35, R10.reuse, 0xffffffff ;  /* 0xffffffff0a237836 */ /* 0x040fe20000000000 */
[----:B------:R-:W-:Y:S01]  /*0690*/  ISETP.NE.AND P3, PT, R10, RZ, PT ;  /* 0x000000ff0a00720c */ /* 0x000fe20003f65270 */
[----:B------:R-:W-:Y:S01]  /*06a0*/  IMAD.IADD R12, R9, 0x1, -R12 ;  /* 0x00000001090c7824 */ /* 0x000fe200078e0a0c */
[----:B0-----:R-:W-:Y:S01]  /*06b0*/  I2FP.F32.U32 R9, UR12 ;  /* 0x0000000c00097c45 */ /* 0x001fe20008201000 */
[----:B------:R-:W-:Y:S01]  /*06c0*/  IMAD.MOV.U32 R89, RZ, RZ, 0x1 ;  /* 0x00000001ff597424 */ /* 0x000fe200078e00ff */
[----:B-1----:R-:W-:Y:S01]  /*06d0*/  ISETP.NE.OR P0, PT, R15, RZ, !P0 ;  /* 0x000000ff0f00720c */ /* 0x002fe20004705670 */
[----:B------:R-:W-:Y:S01]  /*06e0*/  IMAD R11, R11, 0x4, R12 ;  /* 0x000000040b0b7824 */ /* 0x000fe200078e020c */
[----:B---3--:R-:W-:Y:S01]  /*06f0*/  ISETP.NE.OR P1, PT, R13, RZ, !P1 ;  /* 0x000000ff0d00720c */ /* 0x008fe20004f25670 */
[----:B------:R-:W-:Y:S01]  /*0700*/  FMUL R9, R9, UR4 ;  /* 0x0000000409097c20 */ /* 0x000fe20008400000 */
[----:B------:R-:W0:Y:S01]  /*0710*/  LDC R13, c[0x0][0x144] ;  /* 0x00005100ff0d7b82 */ /* 0x000e220000000800 */
[----:B------:R-:W-:Y:S01]  /*0720*/  LOP3.LUT R2, R2, 0xfffffffc, RZ, 0xc0, !PT ;  /* 0xfffffffc02027812 */ /* 0x000fe200078ec0ff */
[----:B------:R-:W-:Y:S01]  /*0730*/  ULDC UR4, c[0x0][0x154] ;  /* 0x0000550000047ab9 */ /* 0x000fe20000000800 */
[----:B------:R-:W-:Y:S01]  /*0740*/  SHF.R.S32.HI R8, RZ, 0x1f, R11 ;  /* 0x0000001fff087819 */ /* 0x000fe2000001140b */
[----:B------:R-:W-:Y:S01]  /*0750*/  IMAD.SHL.U32 R88, R11, 0x4, RZ ;  /* 0x000000040b587824 */ /* 0x000fe200078e00ff */
[----:B------:R-:W1:Y:S01]  /*0760*/  F2I.U32.TRUNC.NTZ R9, R9 ;  /* 0x0000000900097305 */ /* 0x000e62000020f000 */
[----:B------:R-:W-:Y:S01]  /*0770*/  IMAD.IADD R5, R5, 0x1, -R2 ;  /* 0x0000000105057824 */ /* 0x000fe200078e0a02 */
[----:B------:R-:W-:-:S02]  /*0780*/  LEA.HI R8, R8, R11, RZ, 0x2 ;  /* 0x0000000b08087211 */ /* 0x000fc400078f10ff */
[----:B------:R-:W-:Y:S01]  /*0790*/  VOTEU.ALL UP2, P0 ;  /* 0x00000000003f7886 */ /* 0x000fe20000040000 */
[----:B------:R-:W-:Y:S01]  /*07a0*/  LOP3.LUT R88, R11, 0xc, R88, 0x78, !PT ;  /* 0x0000000c0b587812 */ /* 0x000fe200078e7858 */
[----:B------:R-:W-:Y:S01]  /*07b0*/  VOTEU.ALL UP3, P1 ;  /* 0x00000000003f7886 */ /* 0x000fe20000860000 */
[----:B-----5:R-:W-:Y:S01]  /*07c0*/  I2FP.F32.U32 R2, R6 ;  /* 0x0000000600027245 */ /* 0x020fe20000201000 */
[----:B------:R-:W-:Y:S01]  /*07d0*/  VOTEU.ALL UP4, P1 ;  /* 0x00000000003f7886 */ /* 0x000fe20000880000 */
[----:B------:R-:W3:Y:S01]  /*07e0*/  @!UP2 S2UR UR7, SR_CgaCtaId ;  /* 0x000000000007a9c3 */ /* 0x000ee20000008800 */
[----:B------:R-:W-:Y:S01]  /*07f0*/  LOP3.LUT R8, R8, 0xfffffffc, RZ, 0xc0, !PT ;  /* 0xfffffffc08087812 */ /* 0x000fe200078ec0ff */
[----:B------:R-:W-:Y:S01]  /*0800*/  @!UP2 UMOV UR6, 0x400 ;  /* 0x000004000006a882 */ /* 0x000fe20000000000 */
[----:B------:R-:W-:Y:S01]  /*0810*/  FMUL R2, R2, UR4 ;  /* 0x0000000402027c20 */ /* 0x000fe20008400000 */
[----:B------:R-:W-:Y:S01]  /*0820*/  UMOV UR4, 0x20 ;  /* 0x0000002000047882 */ /* 0x000fe20000000000 */
[----:B------:R-:W-:Y:S01]  /*0830*/  @!UP3 UMOV UR9, 0x400 ;  /* 0x000004000009b882 */ /* 0x000fe20000000000 */
[----:B-1----:R-:W-:Y:S01]  /*0840*/  IMAD.MOV R12, RZ, RZ, -R9 ;  /* 0x000000ffff0c7224 */ /* 0x002fe200078e0a09 */
[----:B------:R-:W-:-:S04]  /*0850*/  @!UP2 UIADD3 UR4, -UR4, 0x100000, URZ ;  /* 0x001000000404a890 */ /* 0x000fc8000fffe13f */
[----:B------:R-:W-:Y:S02]  /*0860*/  @!UP2 USHF.L.U32 UR5, UR4, 0xb, URZ ;  /* 0x0000000b0405a899 */ /* 0x000fe4000800063f */
[----:B------:R-:W-:Y:S01]  /*0870*/  @!UP2 USHF.L.U32 UR4, UR4, 0x1, URZ ;  /* 0x000000010404a899 */ /* 0x000fe2000800063f */
[----:B------:R-:W1:Y:S01]  /*0880*/  @!UP3 S2UR UR10, SR_CgaCtaId ;  /* 0x00000000000ab9c3 */ /* 0x000e620000008800 */
[----:B------:R-:W-:Y:S01]  /*0890*/  IMAD.IADD R8, R11, 0x1, -R8 ;  /* 0x000000010b087824 */ /* 0x000fe200078e0a08 */
[----:B------:R-:W5:Y:S01]  /*08a0*/  F2I.U32.TRUNC.NTZ R2, R2 ;  /* 0x0000000200027305 */ /* 0x000f62000020f000 */
[----:B0-----:R-:W-:Y:S01]  /*08b0*/  IMAD R21, R13, R12, UR12 ;  /* 0x0000000c0d157e24 */ /* 0x001fe2000f8e020c */
[----:B------:R-:W-:Y:S01]  /*08c0*/  VOTEU.ALL UP5, P1 ;  /* 0x00000000003f7886 */ /* 0x000fe200008a0000 */
[----:B----4-:R-:W-:Y:S01]  /*08d0*/  ISETP.EQ.U32.AND P2, PT, R14, 0x1, PT ;  /* 0x000000010e00780c */ /* 0x010fe20003f42070 */
[----:B------:R-:W-:Y:S01]  /*08e0*/  VOTEU.ALL UP0, P0 ;  /* 0x00000000003f7886 */ /* 0x000fe20000000000 */
[----:B------:R-:W-:Y:S01]  /*08f0*/  VOTEU.ALL UP1, P0 ;  /* 0x00000000003f7886 */ /* 0x000fe20000020000 */
[----:B------:R-:W-:Y:S01]  /*0900*/  ISETP.NE.AND P4, PT, R8, R21, PT ;  /* 0x000000150800720c */ /* 0x000fe20003f85270 */
[----:B------:R0:W4:Y:S01]  /*0910*/  SHFL.IDX PT, R14, R7, RZ, 0x1f ;  /* 0x00001fff070e7589 */ /* 0x00012200000e0000 */
[----:B------:R-:W-:-:S02]  /*0920*/  LOP3.LUT P0, RZ, R3, 0x7, RZ, 0xc0, !PT ;  /* 0x0000000703ff7812 */ /* 0x000fc4000780c0ff */
[----:B------:R-:W-:Y:S02]  /*0930*/  ISETP.GE.U32.AND P6, PT, R35, 0x2, PT ;  /* 0x000000022300780c */ /* 0x000fe40003fc6070 */
[----:B------:R-:W-:Y:S01]  /*0940*/  ISETP.LT.U32.AND P0, PT, R88, 0x10, !P0 ;  /* 0x000000105800780c */ /* 0x000fe20004701070 */
[----:B---3--:R-:W-:Y:S01]  /*0950*/  @!UP2 ULEA UR8, UR7, UR6, 0x18 ;  /* 0x000000060708a291 */ /* 0x008fe2000f8ec03f */
[----:B-----5:R-:W-:Y:S01]  /*0960*/  IMAD.MOV R20, RZ, RZ, -R2 ;  /* 0x000000ffff147224 */ /* 0x020fe200078e0a02 */
[----:B------:R-:W-:-:S04]  /*0970*/  @!UP3 UIADD3 UR6, -UR11, 0x100000, URZ ;  /* 0x001000000b06b890 */ /* 0x000fc8000fffe13f */
[----:B------:R-:W-:Y:S02]  /*0980*/  @!UP3 USHF.L.U32 UR7, UR6, 0xb, URZ ;  /* 0x0000000b0607b899 */ /* 0x000fe4000800063f */
[----:B------:R-:W-:Y:S01]  /*0990*/  @!UP3 USHF.L.U32 UR6, UR6, 0x1, URZ ;  /* 0x000000010606b899 */ /* 0x000fe2000800063f */
[----:B------:R-:W-:Y:S01]  /*09a0*/  VOTEU.ALL UP2, P1 ;  /* 0x00000000003f7886 */ /* 0x000fe20000840000 */
[----:B------:R-:W-:Y:S01]  /*09b0*/  @P4 SHF.R.S32.HI R9, RZ, 0x1f, R88 ;  /* 0x0000001fff094819 */ /* 0x000fe20000011458 */
[----:B--2---:R-:W-:Y:S01]  /*09c0*/  IMAD R2, R25, R20, R6 ;  /* 0x0000001419027224 */ /* 0x004fe200078e0206 */
[----:B-1----:R-:W-:Y:S02]  /*09d0*/  @!UP3 ULEA UR9, UR10, UR9, 0x18 ;  /* 0x000000090a09b291 */ /* 0x002fe4000f8ec03f */
[----:B------:R-:W-:Y:S01]  /*09e0*/  @P4 LEA.HI R9, R9, R88, RZ, 0x2 ;  /* 0x0000005809094211 */ /* 0x000fe200078f10ff */
[----:B------:R-:W-:Y:S01]  /*09f0*/  VOTEU.ALL UP3, P1 ;  /* 0x00000000003f7886 */ /* 0x000fe20000860000 */
[----:B------:R-:W-:Y:S01]  /*0a00*/  ISETP.NE.AND P1, PT, R5, 0x3, PT ;  /* 0x000000030500780c */ /* 0x000fe20003f25270 */
[----:B------:R-:W1:Y:S02]  /*0a10*/  FENCE.VIEW.ASYNC.S ;  /* 0x00000000000073c6 */ /* 0x000e640000000000 */
[----:B-1----:R0:W1:Y:S01]  /*0a20*/  @!UP0 SYNCS.EXCH.64 URZ, [UR8+0x150], UR4 ;  /* 0x00015004083f85b2 */ /* 0x0020620008000100 */
[----:B------:R-:W-:-:S02]  /*0a30*/  @P4 SHF.R.S32.HI R9, RZ, 0x2, R9 ;  /* 0x00000002ff094819 */ /* 0x000fc40000011409 */
[----:B------:R-:W-:Y:S02]  /*0a40*/  ISETP.EQ.OR P1, PT, R5, RZ, !P1 ;  /* 0x000000ff0500720c */ /* 0x000fe40004f22670 */
[----:B------:R-:W-:Y:S02]  /*0a50*/  @P4 ISETP.NE.AND P5, PT, R9, R2, PT ;  /* 0x000000020900420c */ /* 0x000fe40003fa5270 */
[----:B------:R-:W-:Y:S02]  /*0a60*/  ISETP.EQ.AND P1, PT, R10, RZ, P1 ;  /* 0x000000ff0a00720c */ /* 0x000fe40000f22270 */
[----:B------:R-:W-:Y:S02]  /*0a70*/  SEL R2, RZ, 0x1, !P0 ;  /* 0x00000001ff027807 */ /* 0x000fe40004000000 */
[----:B------:R-:W-:Y:S02]  /*0a80*/  @P4 SEL R89, RZ, 0x1, P5 ;  /* 0x00000001ff594807 */ /* 0x000fe40002800000 */
[----:B------:R-:W-:-:S02]  /*0a90*/  SEL R16, RZ, 0x1, !P1 ;  /* 0x00000001ff107807 */ /* 0x000fc40004800000 */
[----:B------:R-:W-:Y:S01]  /*0aa0*/  LOP3.LUT R89, R89, R2, RZ, 0xc0, !PT ;  /* 0x0000000259597212 */ /* 0x000fe200078ec0ff */
[----:B------:R0:W2:Y:S01]  /*0ab0*/  @!UP1 SYNCS.EXCH.64 URZ, [UR8+0x158], UR4 ;  /* 0x00015804083f95b2 */ /* 0x0000a20008000100 */
[----:B------:R-:W-:Y:S01]  /*0ac0*/  NOP ;  /* 0x0000000000007918 */ /* 0x000fe20000000000 */
[----:B------:R-:W-:Y:S01]  /*0ad0*/  SEL R16, R16, 0x2, P6 ;  /* 0x0000000210107807 */ /* 0x000fe20003000000 */
[----:B------:R0:W3:Y:S01]  /*0ae0*/  @!UP2 SYNCS.EXCH.64 URZ, [UR9+0x130], UR6 ;  /* 0x00013006093fa5b2 */ /* 0x0000e20008000100 */
[----:B------:R0:W0:Y:S01]  /*0af0*/  @!UP3 SYNCS.EXCH.64 URZ, [UR9+0x138], UR6 ;  /* 0x00013806093fb5b2 */ /* 0x0000220008000100 */
[----:B------:R0:W0:Y:S01]  /*0b00*/  @!UP4 SYNCS.EXCH.64 URZ, [UR9+0x140], UR6 ;  /* 0x00014006093fc5b2 */ /* 0x0000220008000100 */
[----:B------:R0:W0:Y:S01]  /*0b10*/  @!UP5 SYNCS.EXCH.64 URZ, [UR9+0x148], UR6 ;  /* 0x00014806093fd5b2 */ /* 0x0000220008000100 */
[----:B------:R-:W-:Y:S01]  /*0b20*/  NOP ;  /* 0x0000000000007918 */ /* 0x000fe20000000000 */
[----:B-1--4-:R-:W-:Y:S05]  /*0b30*/  @!P2 BRA `(.L_x_4) ;  /* 0x000000000008a947 */ /* 0x012fea0003800000 */
[----:B0-23--:R-:W-:Y:S01]  /*0b40*/  UCGABAR_ARV ;  /* 0x00000000000079c7 */ /* 0x00dfe20008000000 */
[----:B------:R-:W-:Y:S05]  /*0b50*/  BRA `(.L_x_5) ;  /* 0x0000000000047947 */ /* 0x000fea0003800000 */
.L_x_4:
[----:B0-23--:R-:W-:Y:S01]  /*0b60*/  NOP ;  /* 0x0000000000007918 */ /* 0x00dfe20000000000 */
.L_x_5:
[----:B------:R-:W-:Y:S01]  /*0b70*/  ULDC.64 UR4, c[0x0][0x598] ;  /* 0x0001660000047ab9 */ /* 0x000fe20000000a00 */
[----:B------:R-:W-:Y:S01]  /*0b80*/  ULDC.64 UR36, c[0x0][0x208] ;  /* 0x0000820000247ab9 */ /* 0x000fe20000000a00 */
[----:B------:R-:W-:-:S04]  /*0b90*/  ISETP.NE.U32.AND P0, PT, RZ, UR4, PT ;  /* 0x00000004ff007c0c */ /* 0x000fc8000bf05070 */
[----:B------:R-:W-:-:S13]  /*0ba0*/  ISETP.NE.AND.EX P0, PT, RZ, UR5, PT, P0 ;  /* 0x00000005ff007c0c */ /* 0x000fda000bf05300 */
[----:B------:R-:W-:Y:S05]  /*0bb0*/  @!P0 BRA `(.L_x_6) ;  /* 0x00000000001c8947 */ /* 0x000fea0003800000 */
[----:B------:R-:W0:Y:S02]  /*0bc0*/  LDC.64 R8, c[0x0][0x598] ;  /* 0x00016600ff087b82 */ /* 0x000e240000000a00 */
[----:B0-----:R-:W2:Y:S02]  /*0bd0*/  LDG.E.64 R8, desc[UR36][R8.64] ;  /* 0x0000002408087981 */ /* 0x001ea4000c1e1b00 */
[----:B--2---:R-:W-:-:S04]  /*0be0*/  ISETP.NE.U32.AND P0, PT, R8, RZ, PT ;  /* 0x000000ff0800720c */ /* 0x004fc80003f05070 */
[----:B------:R-:W-:-:S13]  /*0bf0*/  ISETP.NE.AND.EX P0, PT, R9, RZ, PT, P0 ;  /* 0x000000ff0900720c */ /* 0x000fda0003f05300 */
[----:B------:R-:W-:Y:S05]  /*0c00*/  @!P0 BRA `(.L_x_6) ;  /* 0x0000000000088947 */ /* 0x000fea0003800000 */
[----:B------:R0:W5:Y:S01]  /*0c10*/  LD.E R90, desc[UR36][R8.64] ;  /* 0x00000024085a7980 */ /* 0x000162000c101900 */
[----:B------:R-:W-:Y:S05]  /*0c20*/  BRA `(.L_x_7) ;  /* 0x0000000000247947 */ /* 0x000fea0003800000 */
.L_x_6:
[----:B------:R-:W-:Y:S02]  /*0c30*/  ULDC.64 UR4, c[0x0][0x588] ;  /* 0x0001620000047ab9 */ /* 0x000fe40000000a00 */
[----:B------:R-:W-:-:S04]  /*0c40*/  ISETP.NE.U32.AND P0, PT, RZ, UR4, PT ;  /* 0x00000004ff007c0c */ /* 0x000fc8000bf05070 */
[----:B------:R-:W-:-:S13]  /*0c50*/  ISETP.NE.AND.EX P0, PT, RZ, UR5, PT, P0 ;  /* 0x00000005ff007c0c */ /* 0x000fda000bf05300 */
[----:B------:R-:W-:Y:S05]  /*0c60*/  @!P0 BRA `(.L_x_8) ;  /* 0x00000000000c8947 */ /* 0x000fea0003800000 */
[----:B------:R-:W0:Y:S02]  /*0c70*/  LDC.64 R90, c[0x0][0x588] ;  /* 0x00016200ff5a7b82 */ /* 0x000e240000000a00 */
[----:B0-----:R1:W5:Y:S01]  /*0c80*/  LDG.E R90, desc[UR36][R90.64] ;  /* 0x000000245a5a7981 */ /* 0x001362000c1e1900 */
[----:B------:R-:W-:Y:S05]  /*0c90*/  BRA `(.L_x_7) ;  /* 0x0000000000087947 */ /* 0x000fea0003800000 */
.L_x_8:
[----:B------:R-:W-:Y:S02]  /*0ca0*/  ULDC UR4, c[0x0][0x580] ;  /* 0x0001600000047ab9 */ /* 0x000fe40000000800 */
[----:B------:R-:W-:-:S07]  /*0cb0*/  IMAD.U32 R90, RZ, RZ, UR4 ;  /* 0x00000004ff5a7e24 */ /* 0x000fce000f8e00ff */
.L_x_7:
[----:B------:R-:W-:Y:S02]  /*0cc0*/  ULDC.64 UR4, c[0x0][0x5a0] ;  /* 0x0001680000047ab9 */ /* 0x000fe40000000a00 */
[----:B------:R-:W-:-:S04]  /*0cd0*/  ISETP.NE.U32.AND P0, PT, RZ, UR4, PT ;  /* 0x00000004ff007c0c */ /* 0x000fc8000bf05070 */
[----:B------:R-:W-:-:S13]  /*0ce0*/  ISETP.NE.AND.EX P0, PT, RZ, UR5, PT, P0 ;  /* 0x00000005ff007c0c */ /* 0x000fda000bf05300 */
[----:B------:R-:W-:Y:S05]  /*0cf0*/  @!P0 BRA `(.L_x_9) ;  /* 0x00000000001c8947 */ /* 0x000fea0003800000 */
[----:B0-----:R-:W0:Y:S02]  /*0d00*/  LDC.64 R8, c[0x0][0x5a0] ;  /* 0x00016800ff087b82 */ /* 0x001e240000000a00 */
[----:B0-----:R-:W2:Y:S02]  /*0d10*/  LDG.E.64 R8, desc[UR36][R8.64] ;  /* 0x0000002408087981 */ /* 0x001ea4000c1e1b00 */
[----:B--2---:R-:W-:-:S04]  /*0d20*/  ISETP.NE.U32.AND P0, PT, R8, RZ, PT ;  /* 0x000000ff0800720c */ /* 0x004fc80003f05070 */
[----:B------:R-:W-:-:S13]  /*0d30*/  ISETP.NE.AND.EX P0, PT, R9, RZ, PT, P0 ;  /* 0x000000ff0900720c */ /* 0x000fda0003f05300 */
[----:B------:R-:W-:Y:S05]  /*0d40*/  @!P0 BRA `(.L_x_9) ;  /* 0x0000000000088947 */ /* 0x000fea0003800000 */
[----:B-1----:R0:W5:Y:S01]  /*0d50*/  LD.E R91, desc[UR36][R8.64] ;  /* 0x00000024085b7980 */ /* 0x002162000c101900 */
[----:B------:R-:W-:Y:S05]  /*0d60*/  BRA `(.L_x_10) ;  /* 0x0000000000247947 */ /* 0x000fea0003800000 */
.L_x_9:
[----:B------:R-:W-:Y:S02]  /*0d70*/  ULDC.64 UR4, c[0x0][0x590] ;  /* 0x0001640000047ab9 */ /* 0x000fe40000000a00 */
[----:B------:R-:W-:-:S04]  /*0d80*/  ISETP.NE.U32.AND P0, PT, RZ, UR4, PT ;  /* 0x00000004ff007c0c */ /* 0x000fc8000bf05070 */
[----:B------:R-:W-:-:S13]  /*0d90*/  ISETP.NE.AND.EX P0, PT, RZ, UR5, PT, P0 ;  /* 0x00000005ff007c0c */ /* 0x000fda000bf05300 */
[----:B------:R-:W-:Y:S05]  /*0da0*/  @!P0 BRA `(.L_x_11) ;  /* 0x00000000000c8947 */ /* 0x000fea0003800000 */
[----:B0-----:R-:W1:Y:S02]  /*0db0*/  LDC.64 R8, c[0x0][0x590] ;  /* 0x00016400ff087b82 */ /* 0x001e640000000a00 */
[----:B-1----:R1:W5:Y:S01]  /*0dc0*/  LDG.E R91, desc[UR36][R8.64] ;  /* 0x00000024085b7981 */ /* 0x002362000c1e1900 */
[----:B------:R-:W-:Y:S05]  /*0dd0*/  BRA `(.L_x_10) ;  /* 0x0000000000087947 */ /* 0x000fea0003800000 */
.L_x_11:
[----:B------:R-:W-:Y:S02]  /*0de0*/  ULDC UR4, c[0x0][0x584] ;  /* 0x0001610000047ab9 */ /* 0x000fe40000000800 */
[----:B-1----:R-:W-:-:S07]  /*0df0*/  IMAD.U32 R91, RZ, RZ, UR4 ;  /* 0x00000004ff5b7e24 */ /* 0x002fce000f8e00ff */
.L_x_10:
[----:B------:R-:W2:Y:S01]  /*0e00*/  LDC R2, c[0x0][0x65c] ;  /* 0x00019700ff027b82 */ /* 0x000ea20000000800 */
[----:B------:R-:W-:Y:S01]  /*0e10*/  ULDC UR6, c[0x0][0x28c] ;  /* 0x0000a30000067ab9 */ /* 0x000fe20000000800 */
[----:B------:R-:W-:Y:S01]  /*0e20*/  ISETP.NE.AND P0, PT, R10, 0x2, PT ;  /* 0x000000020a00780c */ /* 0x000fe20003f05270 */
[----:B------:R-:W-:Y:S01]  /*0e30*/  UIADD3 UR6, UR6, 0x1f, URZ ;  /* 0x0000001f06067890 */ /* 0x000fe2000fffe03f */
[----:B01----:R-:W-:Y:S01]  /*0e40*/  IMAD.U32 R8, RZ, RZ, UR12 ;  /* 0x0000000cff087e24 */ /* 0x003fe2000f8e00ff */
[----:B------:R-:W-:Y:S01]  /*0e50*/  UMOV UR38, URZ ;  /* 0x0000003f00267c82 */ /* 0x000fe20008000000 */
[----:B------:R-:W-:Y:S01]  /*0e60*/  IMAD.MOV.U32 R9, RZ, RZ, RZ ;  /* 0x000000ffff097224 */ /* 0x000fe200078e00ff */
[----:B------:R-:W-:Y:S01]  /*0e70*/  USHF.R.S32.HI UR7, URZ, 0x1f, UR6 ;  /* 0x0000001f3f077899 */ /* 0x000fe20008011406 */
[----:B------:R-:W-:Y:S01]  /*0e80*/  UMOV UR39, URZ ;  /* 0x0000003f00277c82 */ /* 0x000fe20008000000 */
[----:B------:R-:W-:Y:S02]  /*0e90*/  ULDC.64 UR8, c[0x0][0x650] ;  /* 0x0001940000087ab9 */ /* 0x000fe40000000a00 */
[----:B------:R-:W-:-:S04]  /*0ea0*/  ULEA.HI UR7, UR7, UR6, URZ, 0x5 ;  /* 0x0000000607077291 */ /* 0x000fc8000f8f283f */
[----:B------:R-:W-:Y:S01]  /*0eb0*/  USHF.R.S32.HI UR40, URZ, 0x5, UR7 ;  /* 0x000000053f287899 */ /* 0x000fe20008011407 */
[----:B--2---:R-:W-:-:S13]  /*0ec0*/  ISETP.NE.AND P1, PT, R2, 0x1, PT ;  /* 0x000000010200780c */ /* 0x004fda0003f25270 */
[----:B------:R-:W0:Y:S01]  /*0ed0*/  @P1 LDC R19, c[0x0][0x10] ;  /* 0x00000400ff131b82 */ /* 0x000e220000000800 */
[----:B------:R-:W-:Y:S02]  /*0ee0*/  @P1 IMAD.MOV.U32 R7, RZ, RZ, RZ ;  /* 0x000000ffff071224 */ /* 0x000fe400078e00ff */
[----:B------:R-:W-:-:S05]  /*0ef0*/  @P1 IMAD.MOV.U32 R17, RZ, RZ, RZ ;  /* 0x000000ffff111224 */ /* 0x000fca00078e00ff */
[----:B------:R-:W1:Y:S01]  /*0f00*/  @!P1 LDC R11, c[0x0][0xc] ;  /* 0x00000300ff0b9b82 */ /* 0x000e620000000800 */
[----:B------:R-:W-:Y:S01]  /*0f10*/  ULDC UR4, c[0x0][0xc] ;  /* 0x0000030000047ab9 */ /* 0x000fe20000000800 */
[----:B------:R-:W-:Y:S02]  /*0f20*/  ULDC UR5, c[0x0][0x10] ;  /* 0x0000040000057ab9 */ /* 0x000fe40000000800 */
[----:B------:R-:W-:-:S04]  /*0f30*/  UIMAD.WIDE.U32 UR4, UR4, UR5, URZ ;  /* 0x00000005040472a5 */ /* 0x000fc8000f8e003f */
[----:B------:R-:W2:Y:S01]  /*0f40*/  LDC R2, c[0x0][0x14] ;  /* 0x00000500ff027b82 */ /* 0x000ea20000000800 */
[----:B0-----:R-:W-:-:S04]  /*0f50*/  @P1 IMAD.WIDE.U32 R18, R19, UR12, R6 ;  /* 0x0000000c13121c25 */ /* 0x001fc8000f8e0006 */
[----:B------:R-:W-:Y:S02]  /*0f60*/  @P1 IMAD.IADD R17, R19, 0x1, R17 ;  /* 0x0000000113111824 */ /* 0x000fe400078e0211 */
[----:B-1----:R-:W-:-:S04]  /*0f70*/  @!P1 IMAD.WIDE.U32 R8, R6, R11, R8 ;  /* 0x0000000b06089225 */ /* 0x002fc800078e0008 */
[----:B------:R-:W-:Y:S02]  /*0f80*/  @!P1 IMAD.MOV.U32 R18, RZ, RZ, R8 ;  /* 0x000000ffff129224 */ /* 0x000fe400078e0008 */
[----:B------:R-:W-:Y:S02]  /*0f90*/  @!P1 IMAD.MOV.U32 R17, RZ, RZ, R9 ;  /* 0x000000ffff119224 */ /* 0x000fe400078e0009 */
[----:B--2---:R-:W-:-:S04]  /*0fa0*/  IMAD.WIDE.U32 R12, R2, UR4, RZ ;  /* 0x00000004020c7c25 */ /* 0x004fc8000f8e00ff */
[----:B------:R-:W-:Y:S01]  /*0fb0*/  IMAD R23, R2, UR5, RZ ;  /* 0x0000000502177c24 */ /* 0x000fe2000f8e02ff */
[----:B------:R0:W-:Y:S03]  /*0fc0*/  STL.64 [R1], R12 ;  /* 0x0000000c01007387 */ /* 0x0001e60000100a00 */
[----:B------:R-:W-:Y:S01]  /*0fd0*/  IMAD.IADD R23, R13, 0x1, R23 ;  /* 0x000000010d177824 */ /* 0x000fe200078e0217 */
[----:B------:R-:W-:Y:S06]  /*0fe0*/  @P0 BRA `(.L_x_12) ;  /* 0x0000000000200947 */ /* 0x000fec0003800000 */
[----:B------:R-:W-:Y:S01]  /*0ff0*/  UISETP.GE.U32.AND UP0, UPT, UR40, 0x12, UPT ;  /* 0x000000122800788c */ /* 0x000fe2000bf06070 */
[----:B------:R-:W-:Y:S01]  /*1000*/  IADD3 R18, P0, R18, R12, RZ ;  /* 0x0000000c12127210 */ /* 0x000fe20007f1e0ff */
[----:B------:R-:W-:Y:S01]  /*1010*/  UIMAD.WIDE.U32 UR4, UR40, 0x38e38e39, URZ ;  /* 0x38e38e39280478a5 */ /* 0x000fe2000f8e003f */
[----:B------:R-:W-:-:S03]  /*1020*/  UMOV UR39, URZ ;  /* 0x0000003f00277c82 */ /* 0x000fc60008000000 */
[----:B------:R-:W-:Y:S01]  /*1030*/  USHF.R.U32.HI UR4, URZ, 0x2, UR5 ;  /* 0x000000023f047899 */ /* 0x000fe20008011605 */
[----:B------:R-:W-:-:S03]  /*1040*/  IMAD.X R17, R23, 0x1, R17, P0 ;  /* 0x0000000117117824 */ /* 0x000fc600000e0611 */
[----:B------:R-:W-:Y:S02]  /*1050*/  UIMAD UR38, UR4, -0x12, UR40 ;  /* 0xffffffee042678a4 */ /* 0x000fe4000f8e0228 */
[----:B------:R-:W-:-:S12]  /*1060*/  @UP0 ULOP3.LUT UR39, UR4, 0x1, URZ, 0xc0, !UPT ;  /* 0x0000000104270892 */ /* 0x000fd8000f8ec03f */
.L_x_12:
[----:B------:R-:W-:Y:S01]  /*1070*/  ISETP.GE.U32.AND P0, PT, R18, UR8, PT ;  /* 0x0000000812007c0c */ /* 0x000fe2000bf06070 */
[----:B------:R-:W-:Y:S01]  /*1080*/  IMAD.MOV.U32 R19, RZ, RZ, -0x1 ;  /* 0xffffffffff137424 */ /* 0x000fe200078e00ff */
[----:B------:R-:W-:Y:S01]  /*1090*/  PRMT R8, RZ, 0x7610, R8 ;  /* 0x00007610ff087816 */ /* 0x000fe20000000008 */
[----:B------:R-:W-:Y:S01]  /*10a0*/  IMAD.MOV.U32 R22, RZ, RZ, -0x1 ;  /* 0xffffffffff167424 */ /* 0x000fe200078e00ff */
[----:B------:R-:W-:Y:S01]  /*10b0*/  ISETP.GE.U32.AND.EX P0, PT, R17, UR9, PT, P0 ;  /* 0x0000000911007c0c */ /* 0x000fe2000bf06100 */
[----:B------:R-:W-:-:S12]  /*10c0*/  IMAD.MOV.U32 R2, RZ, RZ, -0x1 ;  /* 0xffffffffff027424 */ /* 0x000fd800078e00ff */
[----:B------:R-:W-:Y:S05]  /*10d0*/  @P0 BRA `(.L_x_13) ;  /* 0x00000004002c0947 */ /* 0x000fea0003800000 */
[----:B------:R-:W1:Y:S01]  /*10e0*/  LDC.64 R26, c[0x0][0x628] ;  /* 0x00018a00ff1a7b82 */ /* 0x000e620000000a00 */
[----:B------:R-:W-:Y:S02]  /*10f0*/  IMAD.MOV.U32 R8, RZ, RZ, R18 ;  /* 0x000000ffff087224 */ /* 0x000fe400078e0012 */
[----:B------:R-:W-:-:S05]  /*1100*/  IMAD.MOV.U32 R9, RZ, RZ, R17 ;  /* 0x000000ffff097224 */ /* 0x000fca00078e0011 */
[----:B------:R-:W2:Y:S08]  /*1110*/  LDC R2, c[0x0][0x630] ;  /* 0x00018c00ff027b82 */ /* 0x000eb00000000800 */
[----:B------:R-:W3:Y:S01]  /*1120*/  LDC.64 R28, c[0x0][0x620] ;  /* 0x00018800ff1c7b82 */ /* 0x000ee20000000a00 */
[----:B-1----:R-:W-:-:S04]  /*1130*/  ISETP.NE.U32.AND P0, PT, R26, RZ, PT ;  /* 0x000000ff1a00720c */ /* 0x002fc80003f05070 */
[----:B------:R-:W-:-:S13]  /*1140*/  ISETP.NE.AND.EX P0, PT, R27, RZ, PT, P0 ;  /* 0x000000ff1b00720c */ /* 0x000fda0003f05300 */
[----:B--23--:R-:W-:Y:S05]  /*1150*/  @!P0 BRA `(.L_x_14) ;  /* 0x0000000000288947 */ /* 0x00cfea0003800000 */
[----:B0-----:R-:W0:Y:S02]  /*1160*/  LDC R13, c[0x0][0x634] ;  /* 0x00018d00ff0d7b82 */ /* 0x001e240000000800 */
[----:B0-----:R-:W-:-:S05]  /*1170*/  IADD3 R13, P0, R18, R13, RZ ;  /* 0x0000000d120d7210 */ /* 0x001fca0007f1e0ff */
[----:B------:R-:W-:-:S04]  /*1180*/  IMAD.X R15, RZ, RZ, R17, P0 ;  /* 0x000000ffff0f7224 */ /* 0x000fc800000e0611 */
[----:B------:R-:W-:-:S04]  /*1190*/  IMAD.WIDE.U32 R8, R15, R26, RZ ;  /* 0x0000001a0f087225 */ /* 0x000fc800078e00ff */
[----:B------:R-:W-:-:S04]  /*11a0*/  IMAD.WIDE.U32 R10, P0, R13, R27, R8 ;  /* 0x0000001b0d0a7225 */ /* 0x000fc80007800008 */
[----:B------:R-:W-:-:S04]  /*11b0*/  IMAD.WIDE.U32 R8, R13, R26, RZ ;  /* 0x0000001a0d087225 */ /* 0x000fc800078e00ff */
[----:B------:R-:W-:Y:S01]  /*11c0*/  IMAD.X R13, RZ, RZ, RZ, P0 ;  /* 0x000000ffff0d7224 */ /* 0x000fe200000e06ff */
[----:B------:R-:W-:Y:S01]  /*11d0*/  IADD3 RZ, P0, R9, R10, RZ ;  /* 0x0000000a09ff7210 */ /* 0x000fe20007f1e0ff */
[----:B------:R-:W-:-:S04]  /*11e0*/  IMAD.MOV.U32 R12, RZ, RZ, R11 ;  /* 0x000000ffff0c7224 */ /* 0x000fc800078e000b */
[----:B------:R-:W-:-:S08]  /*11f0*/  IMAD.WIDE.U32.X R8, R15, R27, R12, P0 ;  /* 0x0000001b0f087225 */ /* 0x000fd000000e040c */
.L_x_14:
[----:B------:R-:W1:Y:S01]  /*1200*/  LDC.64 R32, c[0x0][0x640] ;  /* 0x00019000ff207b82 */ /* 0x000e620000000a00 */
[-C--:B------:R-:W-:Y:S01]  /*1210*/  SHF.R.U64 R30, R8, R2.reuse, R9 ;  /* 0x00000002081e7219 */ /* 0x080fe20000001209 */
[----:B------:R-:W-:Y:S01]  /*1220*/  IMAD.MOV.U32 R19, RZ, RZ, R17 ;  /* 0x000000ffff137224 */ /* 0x000fe200078e0011 */
[----:B------:R-:W-:Y:S01]  /*1230*/  SHF.R.U32.HI R2, RZ, R2, R9 ;  /* 0x00000002ff027219 */ /* 0x000fe20000011609 */
[----:B------:R-:W-:Y:S01]  /*1240*/  IMAD.MOV.U32 R26, RZ, RZ, 0x1 ;  /* 0x00000001ff1a7424 */ /* 0x000fe200078e00ff */
[----:B------:R-:W-:-:S03]  /*1250*/  IADD3 R11, P0, RZ, -R30, RZ ;  /* 0x8000001eff0b7210 */ /* 0x000fc60007f1e0ff */
[----:B------:R-:W2:Y:S02]  /*1260*/  LDC R10, c[0x0][0x618] ;  /* 0x00018600ff0a7b82 */ /* 0x000ea40000000800 */
[----:B------:R-:W-:-:S04]  /*1270*/  IMAD.X R9, RZ, RZ, ~R2, P0 ;  /* 0x000000ffff097224 */ /* 0x000fc800000e0e02 */
[-C--:B------:R-:W-:Y:S02]  /*1280*/  IMAD R2, R9, R28.reuse, RZ ;  /* 0x0000001c09027224 */ /* 0x080fe400078e02ff */
[----:B0-----:R-:W0:Y:S01]  /*1290*/  LDC R13, c[0x0][0x608] ;  /* 0x00018200ff0d7b82 */ /* 0x001e220000000800 */
[----:B------:R-:W-:-:S04]  /*12a0*/  IMAD.WIDE.U32 R8, R11, R28, R18 ;  /* 0x0000001c0b087225 */ /* 0x000fc800078e0012 */
[----:B------:R-:W-:Y:S02]  /*12b0*/  IMAD R11, R11, R29, R2 ;  /* 0x0000001d0b0b7224 */ /* 0x000fe400078e0202 */
[----:B------:R-:W-:Y:S01]  /*12c0*/  IMAD.MOV.U32 R2, RZ, RZ, -0x1 ;  /* 0xffffffffff027424 */ /* 0x000fe200078e00ff */
[----:B------:R-:W3:Y:S01]  /*12d0*/  LDC R31, c[0x0][0x658] ;  /* 0x00019600ff1f7b82 */ /* 0x000ee20000000800 */
[----:B------:R-:W-:Y:S01]  /*12e0*/  IMAD.IADD R9, R9, 0x1, R11 ;  /* 0x0000000109097824 */ /* 0x000fe200078e020b */
[----:B-1----:R-:W-:-:S04]  /*12f0*/  ISETP.NE.U32.AND P0, PT, R32, RZ, PT ;  /* 0x000000ff2000720c */ /* 0x002fc80003f05070 */
[----:B------:R-:W-:Y:S02]  /*1300*/  ISETP.NE.AND.EX P0, PT, R33, RZ, PT, P0 ;  /* 0x000000ff2100720c */ /* 0x000fe40003f05300 */
[----:B------:R-:W1:Y:S01]  /*1310*/  LDC R29, c[0x0][0x600] ;  /* 0x00018000ff1d7b82 */ /* 0x000e620000000800 */
[-CC-:B--2---:R-:W-:Y:S02]  /*1320*/  SHF.R.U64 R27, R8, R10.reuse, R9.reuse ;  /* 0x0000000a081b7219 */ /* 0x184fe40000001209 */
[----:B------:R-:W-:-:S05]  /*1330*/  SHF.R.U32.HI R8, RZ, R10, R9 ;  /* 0x0000000aff087219 */ /* 0x000fca0000011609 */
[----:B------:R-:W2:Y:S01]  /*1340*/  LDC R22, c[0x0][0x648] ;  /* 0x00019200ff167b82 */ /* 0x000ea20000000800 */
[-CC-:B0-----:R-:W-:Y:S02]  /*1350*/  SHF.R.U64 R34, R27, R13.reuse, R8.reuse ;  /* 0x0000000d1b227219 */ /* 0x181fe40000001208 */
[----:B------:R-:W-:-:S05]  /*1360*/  SHF.R.U32.HI R8, RZ, R13, R8 ;  /* 0x0000000dff087219 */ /* 0x000fca0000011608 */
[----:B------:R-:W0:Y:S01]  /*1370*/  LDC R24, c[0x0][0x638] ;  /* 0x00018e00ff187b82 */ /* 0x000e220000000800 */
[-CC-:B---3--:R-:W-:Y:S02]  /*1380*/  SHF.R.U64 R36, R34, R31.reuse, R8.reuse ;  /* 0x0000001f22247219 */ /* 0x188fe40000001208 */
[-C--:B------:R-:W-:Y:S02]  /*1390*/  SHF.L.U32 R2, R2, R31.reuse, RZ ;  /* 0x0000001f02027219 */ /* 0x080fe400000006ff */
[----:B------:R-:W-:Y:S01]  /*13a0*/  SHF.R.U32.HI R9, RZ, R31, R8 ;  /* 0x0000001fff097219 */ /* 0x000fe20000011608 */
[----:B------:R-:W-:Y:S01]  /*13b0*/  IMAD.MOV.U32 R8, RZ, RZ, R36 ;  /* 0x000000ffff087224 */ /* 0x000fe200078e0024 */
[----:B------:R-:W-:Y:S01]  /*13c0*/  LOP3.LUT R15, RZ, R2, RZ, 0x33, !PT ;  /* 0x00000002ff0f7212 */ /* 0x000fe200078e33ff */
[----:B------:R-:W3:Y:S01]  /*13d0*/  LDC R28, c[0x0][0x610] ;  /* 0x00018400ff1c7b82 */ /* 0x000ee20000000800 */
[----:B------:R-:W-:Y:S05]  /*13e0*/  @!P0 BRA `(.L_x_15) ;  /* 0x0000000000288947 */ /* 0x000fea0003800000 */
[----:B------:R-:W4:Y:S02]  /*13f0*/  LDC R13, c[0x0][0x64c] ;  /* 0x00019300ff0d7b82 */ /* 0x000f240000000800 */
[----:B----4-:R-:W-:-:S05]  /*1400*/  IADD3 R13, P0, R36, R13, RZ ;  /* 0x0000000d240d7210 */ /* 0x010fca0007f1e0ff */
        /* <DEDUP_REMOVED lines=8> */
.L_x_15:
[----:B--2---:R-:W-:Y:S01]  /*1490*/  SHF.R.U64 R7, R8, R22, R9 ;  /* 0x0000001608077219 */ /* 0x004fe20000001209 */
[----:B-1----:R-:W-:Y:S01]  /*14a0*/  VIADD R8, R29, 0xffffffff ;  /* 0xffffffff1d087836 */ /* 0x002fe20000000000 */
[----:B------:R-:W-:Y:S01]  /*14b0*/  SHF.L.U32 R2, R26, R31, RZ ;  /* 0x0000001f1a027219 */ /* 0x000fe200000006ff */
[----:B------:R-:W-:Y:S01]  /*14c0*/  @P1 IMAD R21, R25, R20, R6 ;  /* 0x0000001419151224 */ /* 0x000fe200078e0206 */
[----:B------:R-:W-:Y:S01]  /*14d0*/  LOP3.LUT R15, R34, R15, RZ, 0xc0, !PT ;  /* 0x0000000f220f7212 */ /* 0x000fe200078ec0ff */
[----:B------:R-:W-:Y:S01]  /*14e0*/  IMAD.MOV R9, RZ, RZ, -R7 ;  /* 0x000000ffff097224 */ /* 0x000fe200078e0a07 */
[----:B------:R-:W-:-:S03]  /*14f0*/  LOP3.LUT R8, R27, R8, RZ, 0xc0, !PT ;  /* 0x000000081b087212 */ /* 0x000fc600078ec0ff */
[----:B------:R-:W-:Y:S02]  /*1500*/  IMAD R6, R2, R7, R15 ;  /* 0x0000000702067224 */ /* 0x000fe400078e020f */
[----:B0-----:R-:W-:Y:S02]  /*1510*/  IMAD R2, R9, R24, R36 ;  /* 0x0000001809027224 */ /* 0x001fe400078e0224 */
[----:B---3--:R-:W-:Y:S02]  /*1520*/  IMAD R19, R6, R28, R21 ;  /* 0x0000001c06137224 */ /* 0x008fe400078e0215 */
[----:B------:R-:W-:Y:S02]  /*1530*/  IMAD R2, R2, R29, R8 ;  /* 0x0000001d02027224 */ /* 0x000fe400078e0208 */
[----:B------:R-:W-:-:S03]  /*1540*/  IMAD.MOV.U32 R6, RZ, RZ, 0x1 ;  /* 0x00000001ff067424 */ /* 0x000fc600078e00ff */
[----:B------:R-:W-:Y:S02]  /*1550*/  SEL R22, R2, R19, !P1 ;  /* 0x0000001302167207 */ /* 0x000fe40004800000 */
[----:B------:R-:W-:Y:S01]  /*1560*/  SEL R19, R19, R2, !P1 ;  /* 0x0000000213137207 */ /* 0x000fe20004800000 */
[----:B------:R-:W-:Y:S01]  /*1570*/  IMAD.MOV.U32 R2, RZ, RZ, R30 ;  /* 0x000000ffff027224 */ /* 0x000fe200078e001e */
[----:B------:R-:W-:-:S07]  /*1580*/  PRMT R8, R6, 0x7610, R8 ;  /* 0x0000761006087816 */ /* 0x000fce0000000008 */
.L_x_13:
[----:B------:R-:W-:Y:S05]  /*1590*/  @!P2 BRA `(.L_x_16) ;  /* 0x00000000000ca947 */ /* 0x000fea0003800000 */
[----:B------:R-:W-:Y:S01]  /*15a0*/  UCGABAR_WAIT ;  /* 0x0000000000007dc7 */ /* 0x000fe20008000000 */
[----:B------:R-:W-:Y:S01]  /*15b0*/  CCTL.IVALL ;  /* 0x00000000ff00798f */ /* 0x000fe20002000000 */
[----:B------:R-:W-:Y:S05]  /*15c0*/  BRA `(.L_x_17) ;  /* 0x0000000000047947 */ /* 0x000fea0003800000 */
.L_x_16:
[----:B------:R-:W-:Y:S06]  /*15d0*/  BAR.SYNC.DEFER_BLOCKING 0x0 ;  /* 0x0000000000007b1d */ /* 0x000fec0000010000 */
.L_x_17:
[----:B------:R-:W-:Y:S05]  /*15e0*/  @!P3 BRA `(.L_x_18) ;  /* 0x000000540020b947 */ /* 0x000fea0003800000 */
[----:B------:R-:W-:-:S13]  /*15f0*/  ISETP.GT.U32.AND P0, PT, R35, 0x1, PT ;  /* 0x000000012300780c */ /* 0x000fda0003f04070 */
[----:B------:R-:W-:Y:S05]  /*1600*/  @P0 EXIT ;  /* 0x000000000000094d */ /* 0x000fea0003800000 */
.L_x_19:
[----:B------:R-:W-:-:S08]  /*1610*/  NOP ;  /* 0x0000000000007918 */ /* 0x000fd00000000000 */
[----:B------:R-:W1:Y:S02]  /*1620*/  USETMAXREG.TRY_ALLOC.CTAPOOL UP0, 0xe8 ;  /* 0x000000e8000079c8 */ /* 0x000e640008000600 */
[----:B-1----:R-:W-:-:S13]  /*1630*/  PLOP3.LUT P0, PT, PT, PT, UP0, 0x80, 0x0 ;  /* 0x000000000000781c */ /* 0x002fda0003f0f008 */
[----:B------:R-:W-:Y:S05]  /*1640*/  @!P0 BRA `(.L_x_19) ;  /* 0xfffffffc00f08947 */ /* 0x000fea000383ffff */
[----:B------:R-:W-:-:S13]  /*1650*/  LOP3.LUT P0, RZ, R8, 0xff, RZ, 0xc0, !PT ;  /* 0x000000ff08ff7812 */ /* 0x000fda000780c0ff */
[----:B------:R-:W-:Y:S05]  /*1660*/  @!P0 EXIT ;  /* 0x000000000000894d */ /* 0x000fea0003800000 */
[----:B------:R-:W1:Y:S01]  /*1670*/  S2UR UR4, SR_CgaCtaId ;  /* 0x00000000000479c3 */ /* 0x000e620000008800 */
[----:B------:R-:W-:Y:S01]  /*1680*/  VIADD R14, R14, 0xffffffff ;  /* 0xffffffff0e0e7836 */ /* 0x000fe20000000000 */
[CC--:B------:R-:W-:Y:S01]  /*1690*/  LEA.HI R4, R0.reuse, R3.reuse, RZ, 0x2 ;  /* 0x0000000300047211 */ /* 0x0c0fe200078f10ff */
[----:B------:R-:W-:Y:S01]  /*16a0*/  UMOV UR41, 0x400 ;  /* 0x0000040000297882 */ /* 0x000fe20000000000 */
[----:B------:R-:W-:Y:S01]  /*16b0*/  LEA.HI R0, R0, R3, RZ, 0x5 ;  /* 0x0000000300007211 */ /* 0x000fe200078f28ff */
[----:B------:R-:W-:Y:S01]  /*16c0*/  UISETP.LT.AND UP0, UPT, UR40, 0x1, UPT ;  /* 0x000000012800788c */ /* 0x000fe2000bf01270 */
[----:B------:R-:W-:Y:S01]  /*16d0*/  R2UR UR42, R14 ;  /* 0x000000000e2a72ca */ /* 0x000fe200000e0000 */
[----:B------:R-:W-:Y:S01]  /*16e0*/  ULDC UR6, c[0x0][0x284] ;  /* 0x0000a10000067ab9 */ /* 0x000fe20000000800 */
[--C-:B------:R-:W-:Y:S01]  /*16f0*/  SHF.R.S32.HI R92, RZ, 0x2, R4.reuse ;  /* 0x00000002ff5c7819 */ /* 0x100fe20000011404 */
[----:B------:R-:W-:Y:S01]  /*1700*/  USEL UR43, UR40, 0x1, UP0 ;  /* 0x00000001282b7887 */ /* 0x000fe20008000000 */
[----:B------:R-:W-:Y:S01]  /*1710*/  SHF.R.S32.HI R5, RZ, 0x1f, R4 ;  /* 0x0000001fff057819 */ /* 0x000fe20000011404 */
[----:B------:R-:W-:Y:S01]  /*1720*/  USHF.L.U32 UR46, UR40, 0x1, URZ ;  /* 0x00000001282e7899 */ /* 0x000fe2000800063f */
[----:B------:R-:W-:Y:S01]  /*1730*/  LOP3.LUT R94, R4, 0xfffffffc, RZ, 0xc0, !PT ;  /* 0xfffffffc045e7812 */ /* 0x000fe200078ec0ff */
[----:B------:R-:W-:Y:S01]  /*1740*/  UIADD3 UR43, -UR43, UR40, URZ ;  /* 0x000000282b2b7290 */ /* 0x000fe2000fffe13f */
[----:B------:R-:W-:-:S02]  /*1750*/  LEA.HI R5, R5, R92, RZ, 0x3 ;  /* 0x0000005c05057211 */ /* 0x000fc400078f18ff */
[----:B------:R-:W-:Y:S01]  /*1760*/  ISETP.NE.AND P0, PT, R14, RZ, PT ;  /* 0x000000ff0e00720c */ /* 0x000fe20003f05270 */
[----:B------:R-:W-:Y:S01]  /*1770*/  IMAD.IADD R94, R3, 0x1, -R94 ;  /* 0x00000001035e7824 */ /* 0x000fe200078e0a5e */
[----:B------:R-:W-:Y:S01]  /*1780*/  LOP3.LUT R5, R5, 0xfffffff8, RZ, 0xc0, !PT ;  /* 0xfffffff805057812 */ /* 0x000fe200078ec0ff */
[----:B------:R-:W-:Y:S01]  /*1790*/  USHF.L.U32 UR42, UR42, 0x3, URZ ;  /* 0x000000032a2a7899 */ /* 0x000fe2000800063f */
[----:B------:R-:W-:Y:S02]  /*17a0*/  LOP3.LUT R102, R16, 0x1, RZ, 0xfc, !PT ;  /* 0x0000000110667812 */ /* 0x000fe400078efcff */
[----:B------:R-:W-:Y:S01]  /*17b0*/  SEL R103, RZ, 0x1, P0 ;  /* 0x00000001ff677807 */ /* 0x000fe20000000000 */
[----:B------:R-:W-:Y:S01]  /*17c0*/  IMAD.IADD R92, R92, 0x1, -R5 ;  /* 0x000000015c5c7824 */ /* 0x000fe200078e0a05 */
[----:B-1----:R-:W-:Y:S01]  /*17d0*/  ULEA UR41, UR4, UR41, 0x18 ;  /* 0x0000002904297291 */ /* 0x002fe2000f8ec03f */
[----:B------:R-:W-:Y:S01]  /*17e0*/  SHF.R.S32.HI R5, RZ, 0x5, R0 ;  /* 0x00000005ff057819 */ /* 0x000fe20000011400 */
[----:B------:R-:W-:-:S02]  /*17f0*/  IMAD.U32 R96, RZ, RZ, UR42 ;  /* 0x0000002aff607e24 */ /* 0x000fc4000f8e00ff */
[----:B------:R-:W-:Y:S01]  /*1800*/  UIADD3 UR47, UR41, 0x130, URZ ;  /* 0x00000130292f7890 */ /* 0x000fe2000fffe03f */
[--C-:B------:R-:W-:Y:S01]  /*1810*/  SHF.R.S32.HI R93, RZ, 0x1f, R92.reuse ;  /* 0x0000001fff5d7819 */ /* 0x100fe2000001145c */
[----:B------:R-:W-:Y:S01]  /*1820*/  UIADD3 UR4, UR41, 0x200, URZ ;  /* 0x0000020029047890 */ /* 0x000fe2000fffe03f */
[C-C-:B------:R-:W-:Y:S01]  /*1830*/  IMAD R99, R5.reuse, -0x10, -R92.reuse ;  /* 0xfffffff005637824 */ /* 0x140fe200078e0a5c */
[----:B------:R-:W-:Y:S01]  /*1840*/  UIADD3 UR5, UR41, 0x12200, URZ ;  /* 0x0001220029057890 */ /* 0x000fe2000fffe03f */
[C---:B------:R-:W-:Y:S01]  /*1850*/  LOP3.LUT R98, R96.reuse, 0x8, RZ, 0xc0, !PT ;  /* 0x0000000860627812 */ /* 0x040fe200078ec0ff */
[----:B------:R-:W-:Y:S01]  /*1860*/  USHF.R.U32.HI UR4, URZ, 0x4, UR4 ;  /* 0x000000043f047899 */ /* 0x000fe20008011604 */
[----:B------:R-:W-:Y:S01]  /*1870*/  IMAD.U32 R95, RZ, RZ, UR47 ;  /* 0x0000002fff5f7e24 */ /* 0x000fe2000f8e00ff */
[----:B------:R-:W-:Y:S01]  /*1880*/  USHF.R.U32.HI UR5, URZ, 0x4, UR5 ;  /* 0x000000043f057899 */ /* 0x000fe20008011605 */
[----:B------:R-:W-:Y:S01]  /*1890*/  IMAD.WIDE R92, R5, 0x10, R92 ;  /* 0x00000010055c7825 */ /* 0x000fe200078e025c */
[----:B------:R-:W-:Y:S01]  /*18a0*/  ULOP3.LUT UR4, UR4, 0x3fff, URZ, 0xc0, !UPT ;  /* 0x00003fff04047892 */ /* 0x000fe2000f8ec03f */
[----:B------:R-:W-:Y:S01]  /*18b0*/  LOP3.LUT R96, R96, 0x8, RZ, 0xc, !PT ;  /* 0x0000000860607812 */ /* 0x000fe200078e0cff */
[----:B------:R-:W-:Y:S01]  /*18c0*/  ULOP3.LUT UR5, UR5, 0x3fff, URZ, 0xc0, !UPT ;  /* 0x00003fff05057892 */ /* 0x000fe2000f8ec03f */
[----:B------:R-:W-:Y:S01]  /*18d0*/  VIADD R97, R95, UR42 ;  /* 0x0000002a5f617c36 */ /* 0x000fe20008000000 */
[----:B------:R-:W-:Y:S01]  /*18e0*/  LOP3.LUT R98, R98, 0x18, RZ, 0x3c, !PT ;  /* 0x0000001862627812 */ /* 0x000fe200078e3cff */
[----:B------:R-:W-:Y:S01]  /*18f0*/  VIADD R99, R99, UR6 ;  /* 0x0000000663637c36 */ /* 0x000fe20008000000 */
[----:B------:R-:W-:-:S02]  /*1900*/  ULOP3.LUT UR44, UR4, 0x10000, URZ, 0xfc, !UPT ;  /* 0x00010000042c7892 */ /* 0x000fc4000f8efc3f */
[----:B------:R-:W-:-:S12]  /*1910*/  ULOP3.LUT UR45, UR5, 0x10000, URZ, 0xfc, !UPT ;  /* 0x00010000052d7892 */ /* 0x000fd8000f8efc3f */
.L_x_167:
[----:B------:R-:W-:Y:S01]  /*1920*/  SHF.L.U32 R0, R103, 0x1f, RZ ;  /* 0x0000001f67007819 */ /* 0x000fe200000006ff */
[----:B------:R-:W-:Y:S02]  /*1930*/  ULDC UR4, c[0x0][0x28c] ;  /* 0x0000a30000047ab9 */ /* 0x000fe40000000800 */
[----:B------:R-:W-:Y:S01]  /*1940*/  ISETP.LT.AND P1, PT, RZ, UR4, PT ;  /* 0x00000004ff007c0c */ /* 0x000fe2000bf21270 */
[----:B------:R-:W1:Y:S02]  /*1950*/  SYNCS.PHASECHK.TRANS64.TRYWAIT P0, [R95+UR42], R0 ;  /* 0x000000005f0075a7 */ /* 0x000e64000800016a */
[----:B-1-34-:R-:W-:Y:S10]  /*1960*/  @!P0 BRA `(.L_x_20) ;  /* 0x0000006800a08947 */ /* 0x01aff40003800000 */
.L_x_203:
[----:B------:R-:W-:Y:S05]  /*1970*/  @P1 BRA `(.L_x_21) ;  /* 0x0000000000401947 */ /* 0x000fea0003800000 */
[----:B-1----:R-:W-:Y:S01]  /*1980*/  MOV R0, 0x0 ;  /* 0x0000000000007802 */ /* 0x002fe20000000f00 */
[----:B------:R-:W-:Y:S01]  /*1990*/  ULDC.64 UR4, c[0x4][0x68] ;  /* 0x01001a0000047ab9 */ /* 0x000fe20000000a00 */
[----:B------:R-:W-:Y:S01]  /*19a0*/  ULDC.64 UR6, c[0x4][0x8] ;  /* 0x0100020000067ab9 */ /* 0x000fe20000000a00 */
[----:B------:R-:W-:Y:S01]  /*19b0*/  IMAD.U32 R4, RZ, RZ, UR4 ;  /* 0x00000004ff047e24 */ /* 0x000fe2000f8e00ff */
[----:B------:R1:W2:Y:S01]  /*19c0*/  LDC.64 R14, c[0x4][R0] ;  /* 0x01000000000e7b82 */ /* 0x0002a20000000a00 */
[----:B------:R-:W-:Y:S01]  /*19d0*/  IMAD.U32 R5, RZ, RZ, UR5 ;  /* 0x00000005ff057e24 */ /* 0x000fe2000f8e00ff */
[----:B------:R-:W-:Y:S01]  /*19e0*/  ULDC.64 UR4, c[0x4][0x70] ;  /* 0x01001c0000047ab9 */ /* 0x000fe20000000a00 */
[----:B------:R-:W-:Y:S02]  /*19f0*/  IMAD.U32 R10, RZ, RZ, UR6 ;  /* 0x00000006ff0a7e24 */ /* 0x000fe4000f8e00ff */
[----:B------:R-:W-:Y:S02]  /*1a00*/  IMAD.U32 R6, RZ, RZ, UR4 ;  /* 0x00000004ff067e24 */ /* 0x000fe4000f8e00ff */
[----:B------:R-:W-:-:S02]  /*1a10*/  IMAD.U32 R7, RZ, RZ, UR5 ;  /* 0x00000005ff077e24 */ /* 0x000fc4000f8e00ff */
[----:B------:R-:W-:Y:S02]  /*1a20*/  IMAD.U32 R11, RZ, RZ, UR7 ;  /* 0x00000007ff0b7e24 */ /* 0x000fe4000f8e00ff */
[----:B------:R-:W-:Y:S02]  /*1a30*/  IMAD.MOV.U32 R8, RZ, RZ, 0x1e1 ;  /* 0x000001e1ff087424 */ /* 0x000fe400078e00ff */
[----:B0-----:R-:W-:Y:S02]  /*1a40*/  IMAD.MOV.U32 R12, RZ, RZ, 0x1 ;  /* 0x00000001ff0c7424 */ /* 0x001fe400078e00ff */
[----:B-1----:R-:W-:-:S07]  /*1a50*/  IMAD.MOV.U32 R13, RZ, RZ, RZ ;  /* 0x000000ffff0d7224 */ /* 0x002fce00078e00ff */
[----:B------:R-:W-:-:S07]  /*1a60*/  LEPC R20, `(.L_x_21) ;  /* 0x000000001014794e */ /* 0x000fce0000000000 */
[----:B--2--5:R-:W-:Y:S05]  /*1a70*/  CALL.ABS.NOINC R14 ;  /* 0x000000000e007343 */ /* 0x024fea0003c00000 */
.L_x_21:
[----:B------:R-:W-:-:S13]  /*1a80*/  ISETP.NE.AND P0, PT, R102, 0x3, PT ;  /* 0x000000036600780c */ /* 0x000fda0003f05270 */
[----:B------:R-:W-:Y:S05]  /*1a90*/  @!P0 BRA `(.L_x_22) ;  /* 0x0000000000048947 */ /* 0x000fea0003800000 */
[----:B------:R-:W-:Y:S01]  /*1aa0*/  BPT.TRAP 0x1 ;  /* 0x000000040000795c */ /* 0x000fe20000300000 */
.L_x_22:
[----:B------:R-:W-:Y:S02]  /*1ab0*/  IMAD.U32 R3, RZ, RZ, UR38 ;  /* 0x00000026ff037e24 */ /* 0x000fe4000f8e00ff */
[----:B-1----:R-:W-:-:S03]  /*1ac0*/  IMAD.U32 R0, RZ, RZ, UR39 ;  /* 0x00000027ff007e24 */ /* 0x002fc6000f8e00ff */
[----:B------:R-:W-:Y:S02]  /*1ad0*/  LEA R3, R3, UR41, 0x3 ;  /* 0x0000002903037c11 */ /* 0x000fe4000f8e18ff */
[----:B------:R-:W-:-:S04]  /*1ae0*/  SHF.L.U32 R0, R0, 0x1f, RZ ;  /* 0x0000001f00007819 */ /* 0x000fc800000006ff */
[----:B------:R1:W2:Y:S01]  /*1af0*/  SYNCS.PHASECHK.TRANS64.TRYWAIT P1, [R3+URZ], R0 ;  /* 0x00000000030075a7 */ /* 0x0002a2000802017f */
[----:B------:R-:W-:Y:S05]  /*1b00*/  @!P0 BRA `(.L_x_23) ;  /* 0x0000000000048947 */ /* 0x000fea0003800000 */
[----:B------:R-:W-:Y:S01]  /*1b10*/  BPT.TRAP 0x1 ;  /* 0x000000040000795c */ /* 0x000fe20000300000 */
.L_x_23:
[----:B--2---:R-:W-:Y:S05]  /*1b20*/  @P1 BRA `(.L_x_24) ;  /* 0x0000000000081947 */ /* 0x004fea0003800000 */
[----:B------:R-:W2:Y:S02]  /*1b30*/  SYNCS.PHASECHK.TRANS64.TRYWAIT P1, [R3+URZ], R0 ;  /* 0x00000000030075a7 */ /* 0x000ea4000802017f */
[----:B--2---:R-:W-:Y:S05]  /*1b40*/  @!P1 BRA `(.L_x_25) ;  /* 0x00000068003c9947 */ /* 0x004fea0003800000 */
.L_x_24:
[----:B------:R-:W-:Y:S05]  /*1b50*/  WARPSYNC.ALL ;  /* 0x0000000000007948 */ /* 0x000fea0003800000 */
[----:B------:R-:W-:Y:S01]  /*1b60*/  ULEA UR4, UR38, UR44, 0x8 ;  /* 0x0000002c26047291 */ /* 0x000fe2000f8e403f */
[----:B------:R-:W-:Y:S01]  /*1b70*/  WARPGROUP.ARRIVE ;  /* 0x00000000000079c5 */ /* 0x000fe20000000000 */
[----:B------:R-:W-:Y:S01]  /*1b80*/  ULEA UR6, UR38, UR45, 0x9 ;  /* 0x0000002d26067291 */ /* 0x000fe2000f8e483f */
[----:B-12---:R-:W-:Y:S01]  /*1b90*/  IMAD.U32 R0, RZ, RZ, UR43 ;  /* 0x0000002bff007e24 */ /* 0x006fe2000f8e00ff */
[----:B------:R-:W-:Y:S01]  /*1ba0*/  UMOV UR5, 0x80000020 ;  /* 0x8000002000057882 */ /* 0x000fe20000000000 */
[----:B------:R-:W-:-:S03]  /*1bb0*/  UMOV UR7, 0x80000020 ;  /* 0x8000002000077882 */ /* 0x000fc60000000000 */
[----:B------:R-:W-:-:S03]  /*1bc0*/  ISETP.GE.AND P1, PT, R0, 0x1, PT ;  /* 0x000000010000780c */ /* 0x000fc60003f26270 */
[----:B------:R-:W-:Y:S01]  /*1bd0*/  HGMMA.64x128x16.F32.BF16 R24, gdesc[UR4], RZ, !UPT, gsb0 ;  /* 0x01e00000041879f0 */ /* 0x000fe2000c0018ff */
[----:B------:R-:W-:Y:S02]  /*1be0*/  UIADD3 UR4, UR4, 0x2, URZ ;  /* 0x0000000204047890 */ /* 0x000fe4000fffe03f */
[----:B------:R-:W-:Y:S01]  /*1bf0*/  UIADD3 UR6, UR6, 0x2, URZ ;  /* 0x0000000206067890 */ /* 0x000fe2000fffe03f */
[----:B------:R-:W-:Y:S01]  /*1c00*/  UMOV UR5, 0x80000020 ;  /* 0x8000002000057882 */ /* 0x000fe20000000000 */
[----:B------:R-:W-:Y:S01]  /*1c10*/  UMOV UR7, 0x80000020 ;  /* 0x8000002000077882 */ /* 0x000fe20000000000 */
[----:B------:R-:W-:Y:S02]  /*1c20*/  WARPGROUP.DEPBAR.LE gsb0, 0x0 ;  /* 0x00008000000079c5 */ /* 0x000fe40000010000 */
[----:B------:R-:W-:-:S06]  /*1c30*/  WARPGROUP.ARRIVE ;  /* 0x00000000000079c5 */ /* 0x000fcc0000000000 */
[----:B------:R-:W-:Y:S03]  /*1c40*/  HGMMA.64x128x16.F32.BF16 R24, gdesc[UR4], R24, gsb0 ;  /* 0x01e00000041879f0 */ /* 0x000fe60008001818 */
[----:B------:R-:W-:Y:S02]  /*1c50*/  WARPGROUP.DEPBAR.LE gsb0, 0x0 ;  /* 0x00008000000079c5 */ /* 0x000fe40000010000 */
[----:B------:R-:W-:Y:S05]  /*1c60*/  @!P1 BRA `(.L_x_26) ;  /* 0x0000000000d49947 */ /* 0x000fea0003800000 */
[----:B------:R-:W-:Y:S01]  /*1c70*/  UIADD3 UR4, UR38, 0x1, URZ ;  /* 0x0000000126047890 */ /* 0x000fe2000fffe03f */
[----:B------:R-:W-:Y:S02]  /*1c80*/  IMAD.U32 R0, RZ, RZ, UR43 ;  /* 0x0000002bff007e24 */ /* 0x000fe4000f8e00ff */
[----:B------:R-:W-:Y:S01]  /*1c90*/  IMAD.U32 R3, RZ, RZ, UR38 ;  /* 0x00000026ff037e24 */ /* 0x000fe2000f8e00ff */
[----:B------:R-:W-:-:S04]  /*1ca0*/  UISETP.NE.AND UP0, UPT, UR4, 0x12, UPT ;  /* 0x000000120400788c */ /* 0x000fc8000bf05270 */
[----:B------:R-:W-:Y:S02]  /*1cb0*/  USEL UR5, URZ, 0x1, UP0 ;  /* 0x000000013f057887 */ /* 0x000fe40008000000 */
[----:B------:R-:W-:Y:S02]  /*1cc0*/  USEL UR8, UR4, URZ, UP0 ;  /* 0x0000003f04087287 */ /* 0x000fe40008000000 */
[----:B------:R-:W-:-:S06]  /*1cd0*/  ULOP3.LUT UR5, UR39, UR5, URZ, 0x3c, !UPT ;  /* 0x0000000527057292 */ /* 0x000fcc000f8e3c3f */
[----:B------:R-:W-:-:S07]  /*1ce0*/  IMAD.U32 R6, RZ, RZ, UR5 ;  /* 0x00000005ff067e24 */ /* 0x000fce000f8e00ff */
.L_x_33:
[----:B------:R-:W-:Y:S05]  /*1cf0*/  @!P0 BRA `(.L_x_27) ;  /* 0x0000000000048947 */ /* 0x000fea0003800000 */
[----:B------:R-:W-:Y:S01]  /*1d00*/  BPT.TRAP 0x1 ;  /* 0x000000040000795c */ /* 0x000fe20000300000 */
.L_x_27:
[----:B------:R-:W-:Y:S01]  /*1d10*/  ULEA UR4, UR8, UR41, 0x3 ;  /* 0x0000002908047291 */ /* 0x000fe2000f8e183f */
[----:B------:R-:W-:-:S08]  /*1d20*/  SHF.L.U32 R4, R6, 0x1f, RZ ;  /* 0x0000001f06047819 */ /* 0x000fd000000006ff */
[----:B------:R1:W2:Y:S01]  /*1d30*/  SYNCS.PHASECHK.TRANS64.TRYWAIT P1, [UR4], R4 ;  /* 0x00000004ff0075a7 */ /* 0x0002a20008020144 */
[----:B------:R-:W-:Y:S05]  /*1d40*/  @!P0 BRA `(.L_x_28) ;  /* 0x0000000000048947 */ /* 0x000fea0003800000 */
[----:B------:R-:W-:Y:S01]  /*1d50*/  BPT.TRAP 0x1 ;  /* 0x000000040000795c */ /* 0x000fe20000300000 */
.L_x_28:
[----:B--2---:R-:W-:Y:S05]  /*1d60*/  @P1 BRA `(.L_x_29) ;  /* 0x0000000000081947 */ /* 0x004fea0003800000 */
[----:B------:R-:W2:Y:S02]  /*1d70*/  SYNCS.PHASECHK.TRANS64.TRYWAIT P1, [UR4], R4 ;  /* 0x00000004ff0075a7 */ /* 0x000ea40008020144 */
[----:B--2---:R-:W-:Y:S05]  /*1d80*/  @!P1 BRA `(.L_x_30) ;  /* 0x0000006400c09947 */ /* 0x004fea0003800000 */
.L_x_29:
[----:B------:R-:W-:Y:S01]  /*1d90*/  ULEA UR4, UR8, UR44, 0x8 ;  /* 0x0000002c08047291 */ /* 0x000fe2000f8e403f */
[----:B------:R-:W-:Y:S01]  /*1da0*/  WARPGROUP.ARRIVE ;  /* 0x00000000000079c5 */ /* 0x000fe20000000000 */
[----:B------:R-:W-:Y:S01]  /*1db0*/  ULEA UR6, UR8, UR45, 0x9 ;  /* 0x0000002d08067291 */ /* 0x000fe2000f8e483f */
[----:B------:R-:W-:Y:S01]  /*1dc0*/  UMOV UR5, 0x80000020 ;  /* 0x8000002000057882 */ /* 0x000fe20000000000 */
[----:B------:R-:W-:-:S07]  /*1dd0*/  UMOV UR7, 0x80000020 ;  /* 0x8000002000077882 */ /* 0x000fce0000000000 */
[----:B------:R-:W-:Y:S01]  /*1de0*/  HGMMA.64x128x16.F32.BF16 R24, gdesc[UR4], R24, gsb0 ;  /* 0x01e00000041879f0 */ /* 0x000fe20008001818 */
        /* <DEDUP_REMOVED lines=9> */
[----:B------:R-:W-:Y:S01]  /*1e80*/  BPT.TRAP 0x1 ;  /* 0x000000040000795c */ /* 0x000fe20000300000 */
.L_x_31:
[----:B------:R-:W-:-:S13]  /*1e90*/  ISETP.NE.AND P1, PT, R89, RZ, PT ;  /* 0x000000ff5900720c */ /* 0x000fda0003f25270 */
[----:B-12---:R-:W-:-:S05]  /*1ea0*/  @P1 LEA R4, R3, UR41, 0x3 ;  /* 0x0000002903041c11 */ /* 0x006fca000f8e18ff */
[----:B------:R-:W-:-:S05]  /*1eb0*/  @P1 VIADD R5, R4, 0x90 ;  /* 0x0000009004051836 */ /* 0x000fca0000000000 */
[----:B------:R-:W-:-:S04]  /*1ec0*/  @P1 PRMT R5, R88, 0x654, R5 ;  /* 0x0000065458051816 */ /* 0x000fc80000000005 */
[----:B------:R1:W-:Y:S01]  /*1ed0*/  @P1 SYNCS.ARRIVE.TRANS64.RED.A1T0 RZ, [R5+URZ], RZ ;  /* 0x000000ff05ff19a7 */ /* 0x0003e2000810043f */
[----:B------:R-:W-:-:S13]  /*1ee0*/  ISETP.GT.U32.AND P1, PT, R16, 0x1, PT ;  /* 0x000000011000780c */ /* 0x000fda0003f24070 */
[----:B-1----:R-:W-:Y:S05]  /*1ef0*/  @P1 BRA `(.L_x_32) ;  /* 0x0000000000041947 */ /* 0x002fea0003800000 */
[----:B------:R-:W-:Y:S01]  /*1f00*/  BPT.TRAP 0x1 ;  /* 0x000000040000795c */ /* 0x000fe20000300000 */
.L_x_32:
[----:B------:R-:W-:Y:S01]  /*1f10*/  UIADD3 UR8, UR8, 0x1, URZ ;  /* 0x0000000108087890 */ /* 0x000fe2000fffe03f */
[C---:B------:R-:W-:Y:S01]  /*1f20*/  ISETP.GT.AND P2, PT, R0.reuse, 0x1, PT ;  /* 0x000000010000780c */ /* 0x040fe20003f44270 */
[----:B------:R-:W-:Y:S02]  /*1f30*/  VIADD R3, R3, 0x1 ;  /* 0x0000000103037836 */ /* 0x000fe40000000000 */
[----:B------:R-:W-:Y:S01]  /*1f40*/  UISETP.NE.AND UP0, UPT, UR8, 0x12, UPT ;  /* 0x000000120800788c */ /* 0x000fe2000bf05270 */
[----:B------:R-:W-:Y:S02]  /*1f50*/  VIADD R0, R0, 0xffffffff ;  /* 0xffffffff00007836 */ /* 0x000fe40000000000 */
[C---:B------:R-:W-:Y:S01]  /*1f60*/  ISETP.NE.AND P1, PT, R3.reuse, 0x12, PT ;  /* 0x000000120300780c */ /* 0x040fe20003f25270 */
[----:B------:R-:W-:Y:S02]  /*1f70*/  USEL UR4, URZ, 0x1, UP0 ;  /* 0x000000013f047887 */ /* 0x000fe40008000000 */
[----:B------:R-:W-:Y:S01]  /*1f80*/  USEL UR8, UR8, URZ, UP0 ;  /* 0x0000003f08087287 */ /* 0x000fe20008000000 */
[----:B------:R-:W-:-:S03]  /*1f90*/  SEL R3, R3, RZ, P1 ;  /* 0x000000ff03037207 */ /* 0x000fc60000800000 */
[----:B------:R-:W-:Y:S01]  /*1fa0*/  LOP3.LUT R6, R6, UR4, RZ, 0x3c, !PT ;  /* 0x0000000406067c12 */ /* 0x000fe2000f8e3cff */
[----:B------:R-:W-:Y:S07]  /*1fb0*/  @P2 BRA `(.L_x_33) ;  /* 0xfffffffc004c2947 */ /* 0x000fee000383ffff */
.L_x_26:
[----:B------:R-:W1:Y:S01]  /*1fc0*/  LDC R0, c[0x0][0x28c] ;  /* 0x0000a300ff007b82 */ /* 0x000e620000000800 */
[----:B------:R2:W-:Y:S01]  /*1fd0*/  SYNCS.ARRIVE.TRANS64.A1T0 RZ, [R96+UR47], RZ ;  /* 0x000000ff60ff79a7 */ /* 0x0005e2000810002f */
[----:B-1----:R-:W-:-:S13]  /*1fe0*/  ISETP.GE.AND P1, PT, R0, 0x1, PT ;  /* 0x000000010000780c */ /* 0x002fda0003f26270 */
[----:B--2---:R-:W-:Y:S05]  /*1ff0*/  @!P1 BRA `(.L_x_34) ;  /* 0x0000000000449947 */ /* 0x004fea0003800000 */
[----:B------:R-:W-:Y:S05]  /*2000*/  @!P0 BRA `(.L_x_35) ;  /* 0x0000000000048947 */ /* 0x000fea0003800000 */
[----:B------:R-:W-:Y:S01]  /*2010*/  BPT.TRAP 0x1 ;  /* 0x000000040000795c */ /* 0x000fe20000300000 */
.L_x_35:
[----:B------:R-:W-:-:S13]  /*2020*/  ISETP.NE.AND P0, PT, R89, RZ, PT ;  /* 0x000000ff5900720c */ /* 0x000fda0003f05270 */
[----:B------:R-:W-:-:S05]  /*2030*/  VOTEU.ANY UP0, P0 ;  /* 0x00000000003f7886 */ /* 0x000fca0000000100 */
[----:B------:R-:W-:-:S06]  /*2040*/  @UP0 UIADD3 UR4, UR43, UR38, URZ ;  /* 0x000000262b040290 */ /* 0x000fcc000fffe03f */
[----:B------:R-:W-:Y:S02]  /*2050*/  IMAD.U32 R4, RZ, RZ, UR4 ;  /* 0x00000004ff047e24 */ /* 0x000fe4000f8e00ff */
[----:B------:R-:W-:Y:S02]  /*2060*/  IMAD.U32 R3, RZ, RZ, UR4 ;  /* 0x00000004ff037e24 */ /* 0x000fe4000f8e00ff */
[----:B------:R-:W-:-:S05]  /*2070*/  @P0 IMAD.WIDE.U32 R4, R4, 0x38e38e39, RZ ;  /* 0x38e38e3904040825 */ /* 0x000fca00078e00ff */
[----:B------:R-:W-:-:S05]  /*2080*/  @P0 SHF.R.U32.HI R0, RZ, 0x2, R5 ;  /* 0x00000002ff000819 */ /* 0x000fca0000011605 */
[----:B------:R-:W-:-:S05]  /*2090*/  @P0 IMAD R0, R0, -0x12, R3 ;  /* 0xffffffee00000824 */ /* 0x000fca00078e0203 */
[----:B------:R-:W-:-:S05]  /*20a0*/  @P0 LEA R0, R0, UR41, 0x3 ;  /* 0x0000002900000c11 */ /* 0x000fca000f8e18ff */
[----:B------:R-:W-:-:S05]  /*20b0*/  @P0 VIADD R3, R0, 0x90 ;  /* 0x0000009000030836 */ /* 0x000fca0000000000 */
[----:B------:R-:W-:-:S04]  /*20c0*/  @P0 PRMT R3, R88, 0x654, R3 ;  /* 0x0000065458030816 */ /* 0x000fc80000000003 */
[----:B------:R1:W-:Y:S01]  /*20d0*/  @P0 SYNCS.ARRIVE.TRANS64.RED.A1T0 RZ, [R3+URZ], RZ ;  /* 0x000000ff03ff09a7 */ /* 0x0003e2000810043f */
[----:B------:R-:W-:-:S13]  /*20e0*/  ISETP.GT.U32.AND P0, PT, R16, 0x1, PT ;  /* 0x000000011000780c */ /* 0x000fda0003f04070 */
[----:B-1----:R-:W-:Y:S05]  /*20f0*/  @P0 BRA `(.L_x_34) ;  /* 0x0000000000040947 */ /* 0x002fea0003800000 */
[----:B------:R-:W-:Y:S01]  /*2100*/  BPT.TRAP 0x1 ;  /* 0x000000040000795c */ /* 0x000fe20000300000 */
.L_x_34:
[----:B------:R-:W-:Y:S01]  /*2110*/  SHF.L.U32 R0, R103, 0x1f, RZ ;  /* 0x0000001f67007819 */ /* 0x000fe200000006ff */
[----:B------:R-:W-:Y:S01]  /*2120*/  UIADD3 UR38, UR46, UR38, URZ ;  /* 0x000000262e267290 */ /* 0x000fe2000fffe03f */
[----:B------:R-:W1:Y:S01]  /*2130*/  LDC R9, c[0x0][0x288] ;  /* 0x0000a200ff097b82 */ /* 0x000e620000000800 */
[----:B------:R-:W-:Y:S01]  /*2140*/  UISETP.GE.U32.AND UP1, UPT, UR46, 0x12, UPT ;  /* 0x000000122e00788c */ /* 0x000fe2000bf26070 */
[----:B------:R-:W-:Y:S01]  /*2150*/  IMAD.SHL.U32 R10, R94, 0x2, RZ ;  /* 0x000000025e0a7824 */ /* 0x000fe200078e00ff */
[----:B------:R-:W-:Y:S02]  /*2160*/  UISETP.GT.U32.AND UP0, UPT, UR38, 0x11, UPT ;  /* 0x000000112600788c */ /* 0x000fe4000bf04070 */
[----:B------:R-:W-:Y:S02]  /*2170*/  UIMAD.WIDE.U32 UR4, UR38, 0x38e38e39, URZ ;  /* 0x38e38e39260478a5 */ /* 0x000fe4000f8e003f */
[----:B------:R-:W-:Y:S01]  /*2180*/  UISETP.LT.U32.AND UP0, UPT, UR46, 0x12, UP0 ;  /* 0x000000122e00788c */ /* 0x000fe20008701070 */
[----:B------:R-:W2:Y:S01]  /*2190*/  SYNCS.PHASECHK.TRANS64.TRYWAIT P0, [R95+UR42+0x10], R0 ;  /* 0x000010005f0075a7 */ /* 0x000ea2000800016a */
[----:B------:R-:W-:Y:S01]  /*21a0*/  USHF.R.U32.HI UR4, URZ, 0x2, UR5 ;  /* 0x000000023f047899 */ /* 0x000fe20008011605 */
[----:B------:R-:W-:Y:S01]  /*21b0*/  SHF.R.S32.HI R11, RZ, 0x1f, R10 ;  /* 0x0000001fff0b7819 */ /* 0x000fe2000001140a */
[----:B------:R-:W-:-:S02]  /*21c0*/  USEL UR6, URZ, 0x1, !UP0 ;  /* 0x000000013f067887 */ /* 0x000fc4000c000000 */
[----:B------:R-:W-:Y:S02]  /*21d0*/  UIMAD UR38, UR4, -0x12, UR38 ;  /* 0xffffffee042678a4 */ /* 0x000fe4000f8e0226 */
[----:B------:R-:W-:-:S04]  /*21e0*/  ULOP3.LUT UR39, UR39, UR6, URZ, 0x3c, !UPT ;  /* 0x0000000627277292 */ /* 0x000fc8000f8e3c3f */
[----:B------:R-:W-:Y:S01]  /*21f0*/  @UP1 ULOP3.LUT UR39, UR39, 0x1, UR4, 0x78, !UPT ;  /* 0x0000000127271892 */ /* 0x000fe2000f8e7804 */
[----:B-12---:R-:W-:Y:S11]  /*2200*/  @!P0 BRA `(.L_x_36) ;  /* 0x0000006000b88947 */ /* 0x006ff60003800000 */
.L_x_204:
[----:B-1----:R-:W-:Y:S01]  /*2210*/  IMAD.SHL.U32 R0, R19, 0x40, RZ ;  /* 0x0000004013007824 */ /* 0x002fe200078e00ff */
[----:B------:R-:W-:Y:S01]  /*2220*/  ULDC UR6, c[0x0][0x284] ;  /* 0x0000a10000067ab9 */ /* 0x000fe20000000800 */
[----:B------:R-:W-:Y:S01]  /*2230*/  IMAD.SHL.U32 R20, R22, 0x80, RZ ;  /* 0x0000008016147824 */ /* 0x000fe200078e00ff */
[----:B0-----:R-:W-:Y:S01]  /*2240*/  SHF.R.S32.HI R13, RZ, 0x1f, R2 ;  /* 0x0000001fff0d7819 */ /* 0x001fe20000011402 */
[----:B------:R-:W-:Y:S01]  /*2250*/  ULDC.64 UR4, c[0x0][0x5d0] ;  /* 0x0001740000047ab9 */ /* 0x000fe20000000a00 */
[----:B------:R-:W-:Y:S01]  /*2260*/  ISETP.GE.AND P0, PT, R0, UR6, PT ;  /* 0x0000000600007c0c */ /* 0x000fe2000bf06270 */
[----:B------:R-:W-:Y:S01]  /*2270*/  IMAD.WIDE.U32 R4, R2, UR4, R10 ;  /* 0x0000000402047c25 */ /* 0x000fe2000f8e000a */
[----:B------:R-:W-:Y:S02]  /*2280*/  SHF.R.S32.HI R21, RZ, 0x1f, R20 ;  /* 0x0000001fff157819 */ /* 0x000fe40000011414 */
[C---:B------:R-:W-:Y:S01]  /*2290*/  ISETP.GE.OR P0, PT, R20.reuse, R9, P0 ;  /* 0x000000091400720c */ /* 0x040fe20000706670 */
[----:B------:R-:W-:Y:S01]  /*22a0*/  IMAD R3, R13, UR4, RZ ;  /* 0x000000040d037c24 */ /* 0x000fe2000f8e02ff */
[----:B------:R-:W-:-:S03]  /*22b0*/  IADD3 R4, P1, R20, R4, RZ ;  /* 0x0000000414047210 */ /* 0x000fc60007f3e0ff */
[----:B------:R-:W-:-:S05]  /*22c0*/  IMAD R3, R2, UR5, R3 ;  /* 0x0000000502037c24 */ /* 0x000fca000f8e0203 */
[----:B------:R-:W-:-:S03]  /*22d0*/  IADD3.X R5, R21, R5, R3, P1, !PT ;  /* 0x0000000515057210 */ /* 0x000fc60000ffe403 */
[----:B------:R-:W-:Y:S05]  /*22e0*/  @P0 BRA `(.L_x_37) ;  /* 0x0000004000300947 */ /* 0x000fea0003800000 */
[----:B------:R-:W0:Y:S01]  /*22f0*/  LDC.64 R6, c[0x0][0x5c8] ;  /* 0x00017200ff067b82 */ /* 0x000e220000000a00 */
[----:B-----5:R-:W-:Y:S01]  /*2300*/  FSETP.NEU.AND P0, PT, R91, RZ, PT ;  /* 0x000000ff5b00720b */ /* 0x020fe20003f0d000 */
[----:B------:R-:W-:Y:S01]  /*2310*/  IMAD R3, R94, -0x2, R9 ;  /* 0xfffffffe5e037824 */ /* 0x000fe200078e0209 */
[----:B------:R-:W-:Y:S01]  /*2320*/  BSSY B0, `(.L_x_37) ;  /* 0x0000408000007945 */ /* 0x000fe20003800000 */
[----:B------:R-:W-:-:S04]  /*2330*/  IMAD.WIDE R104, R19, 0x40, R92 ;  /* 0x0000004013687825 */ /* 0x000fc800078e025c */
[----:B------:R-:W-:Y:S02]  /*2340*/  IMAD.IADD R3, R3, 0x1, -R20 ;  /* 0x0000000103037824 */ /* 0x000fe400078e0a14 */
[----:B------:R-:W-:-:S03]  /*2350*/  IMAD.IADD R0, R99, 0x1, -R0 ;  /* 0x0000000163007824 */ /* 0x000fc600078e0a00 */
[----:B------:R-:W-:-:S04]  /*2360*/  ISETP.GT.AND P2, PT, R3, RZ, PT ;  /* 0x000000ff0300720c */ /* 0x000fc80003f44270 */
[----:B------:R-:W-:Y:S01]  /*2370*/  ISETP.GT.AND P1, PT, R0, RZ, P2 ;  /* 0x000000ff0000720c */ /* 0x000fe20001724270 */
[-C--:B0-----:R-:W-:Y:S02]  /*2380*/  IMAD R8, R105, R6.reuse, RZ ;  /* 0x0000000669087224 */ /* 0x081fe400078e02ff */
[----:B------:R-:W-:-:S04]  /*2390*/  IMAD.WIDE.U32 R106, R104, R6, R4 ;  /* 0x00000006686a7225 */ /* 0x000fc800078e0004 */
[----:B------:R-:W-:-:S04]  /*23a0*/  IMAD R5, R104, R7, R8 ;  /* 0x0000000768057224 */ /* 0x000fc800078e0208 */
[----:B------:R-:W-:Y:S01]  /*23b0*/  IMAD.IADD R9, R107, 0x1, R5 ;  /* 0x000000016b097824 */ /* 0x000fe200078e0205 */
[----:B------:R-:W-:Y:S06]  /*23c0*/  @!P0 BRA `(.L_x_38) ;  /* 0x0000002c00248947 */ /* 0x000fec0003800000 */
[----:B------:R-:W0:Y:S01]  /*23d0*/  LDC.64 R108, c[0x0][0x5b8] ;  /* 0x00016e00ff6c7b82 */ /* 0x000e220000000a00 */
[----:B------:R-:W-:-:S07]  /*23e0*/  ULDC.64 UR4, c[0x0][0x5c0] ;  /* 0x0001700000047ab9 */ /* 0x000fce0000000a00 */
[----:B------:R-:W1:Y:S08]  /*23f0*/  LDC.64 R110, c[0x0][0x5b0] ;  /* 0x00016c00ff6e7b82 */ /* 0x000e700000000a00 */
[----:B------:R-:W2:Y:S01]  /*2400*/  LDC.64 R112, c[0x0][0x5a8] ;  /* 0x00016a00ff707b82 */ /* 0x000ea20000000a00 */
[-C--:B0-----:R-:W-:Y:S02]  /*2410*/  IMAD R8, R13, R108.reuse, RZ ;  /* 0x0000006c0d087224 */ /* 0x081fe400078e02ff */
[----:B------:R-:W-:-:S04]  /*2420*/  IMAD.WIDE.U32 R4, R2, R108, R10 ;  /* 0x0000006c02047225 */ /* 0x000fc800078e000a */
[----:B------:R-:W-:Y:S01]  /*2430*/  IMAD R107, R2, R109, R8 ;  /* 0x0000006d026b7224 */ /* 0x000fe200078e0208 */
[----:B------:R-:W-:Y:S01]  /*2440*/  IADD3 R12, P0, R20, R4, RZ ;  /* 0x00000004140c7210 */ /* 0x000fe20007f1e0ff */
[----:B-1----:R-:W-:-:S03]  /*2450*/  IMAD R4, R105, R110, RZ ;  /* 0x0000006e69047224 */ /* 0x002fc600078e02ff */
[----:B------:R-:W-:Y:S01]  /*2460*/  IADD3.X R13, R21, R5, R107, P0, !PT ;  /* 0x00000005150d7210 */ /* 0x000fe200007fe46b */
[C---:B------:R-:W-:Y:S02]  /*2470*/  IMAD R109, R104.reuse, R111, R4 ;  /* 0x0000006f686d7224 */ /* 0x040fe400078e0204 */
[----:B------:R-:W-:-:S04]  /*2480*/  IMAD.WIDE.U32 R4, R104, R110, R12 ;  /* 0x0000006e68047225 */ /* 0x000fc800078e000c */
[----:B------:R-:W-:Y:S01]  /*2490*/  IMAD.IADD R5, R5, 0x1, R109 ;  /* 0x0000000105057824 */ /* 0x000fe200078e026d */
[----:B--2---:R-:W-:-:S04]  /*24a0*/  LEA R14, P0, R4, R112, 0x1 ;  /* 0x00000070040e7211 */ /* 0x004fc800078008ff */
[----:B------:R-:W-:-:S05]  /*24b0*/  LEA.HI.X R15, R4, R113, R5, 0x1, P0 ;  /* 0x00000071040f7211 */ /* 0x000fca00000f0c05 */
[----:B------:R-:W2:Y:S01]  /*24c0*/  @P1 LDG.E.LTC128B.U16 R19, desc[UR36][R14.64] ;  /* 0x000000240e131981 */ /* 0x000ea2000c1e1520 */
[----:B------:R-:W-:Y:S01]  /*24d0*/  IMAD.WIDE.U32 R4, R104, R110, R20 ;  /* 0x0000006e68047225 */ /* 0x000fe200078e0014 */
[----:B------:R-:W-:Y:S02]  /*24e0*/  BSSY B1, `(.L_x_39) ;  /* 0x0000015000017945 */ /* 0x000fe40003800000 */
[----:B------:R-:W-:-:S04]  /*24f0*/  IADD3 R100, P0, R10, R4, RZ ;  /* 0x000000040a647210 */ /* 0x000fc80007f1e0ff */
[----:B------:R-:W-:Y:S02]  /*2500*/  IADD3.X R101, R11, R109, R5, P0, !PT ;  /* 0x0000006d0b657210 */ /* 0x000fe400007fe405 */
[----:B------:R-:W-:Y:S01]  /*2510*/  LEA R8, P0, R106, UR4, 0x1 ;  /* 0x000000046a087c11 */ /* 0x000fe2000f8008ff */
[----:B------:R-:W-:-:S03]  /*2520*/  IMAD.WIDE.U32 R100, R2, R108, R100 ;  /* 0x0000006c02647225 */ /* 0x000fc600078e0064 */
[----:B------:R-:W-:Y:S02]  /*2530*/  LEA.HI.X R9, R106, UR5, R9, 0x1, P0 ;  /* 0x000000056a097c11 */ /* 0x000fe400080f0c09 */
[----:B------:R-:W-:-:S04]  /*2540*/  ISETP.GT.AND P0, PT, R3, 0x1, PT ;  /* 0x000000010300780c */ /* 0x000fc80003f04270 */
[----:B------:R-:W-:Y:S01]  /*2550*/  ISETP.GT.AND P3, PT, R0, RZ, P0 ;  /* 0x000000ff0000720c */ /* 0x000fe20000764270 */
[----:B--2---:R-:W-:-:S04]  /*2560*/  IMAD.U32 R4, R19, 0x10000, RZ ;  /* 0x0001000013047824 */ /* 0x004fc800078e00ff */
[----:B------:R-:W-:Y:S01]  /*2570*/  FMUL R5, R4, R91 ;  /* 0x0000005b04057220 */ /* 0x000fe20000400000 */
[----:B------:R-:W-:-:S03]  /*2580*/  LEA R4, P4, R100, R112, 0x1 ;  /* 0x0000007064047211 */ /* 0x000fc600078808ff */
[----:B------:R-:W-:-:S05]  /*2590*/  FFMA R5, R24, R90, R5 ;  /* 0x0000005a18057223 */ /* 0x000fca0000000005 */
[----:B------:R-:W-:Y:S01]  /*25a0*/  F2FP.BF16.F32.PACK_AB R14, RZ, R5 ;  /* 0x00000005ff0e723e */ /* 0x000fe200000010ff */
[----:B------:R-:W-:-:S03]  /*25b0*/  IMAD.IADD R5, R107, 0x1, R101 ;  /* 0x000000016b057824 */ /* 0x000fc600078e0265 */
[----:B------:R-:W-:Y:S01]  /*25c0*/  PRMT R15, R14, 0x7610, R15 ;  /* 0x000076100e0f7816 */ /* 0x000fe2000000000f */
[----:B------:R-:W-:Y:S01]  /*25d0*/  IMAD.SHL.U32 R14, R110, 0x8, RZ ;  /* 0x000000086e0e7824 */ /* 0x000fe200078e00ff */
[----:B------:R-:W-:-:S03]  /*25e0*/  LEA.HI.X R5, R100, R113, R5, 0x1, P4 ;  /* 0x0000007164057211 */ /* 0x000fc600020f0c05 */
[----:B------:R0:W-:Y:S02]  /*25f0*/  @P1 STG.E.U16 desc[UR36][R8.64], R15 ;  /* 0x0000000f08001986 */ /* 0x0001e4000c101524 */
[----:B0-----:R-:W-:Y:S01]  /*2600*/  SHF.L.U64.HI R15, R110, 0x3, R111 ;  /* 0x000000036e0f7819 */ /* 0x001fe2000001026f */
[----:B------:R-:W-:Y:S06]  /*2610*/  @!P3 BRA `(.L_x_40) ;  /* 0x000000000004b947 */ /* 0x000fec0003800000 */
[----:B------:R0:W5:Y:S02]  /*2620*/  LDG.E.LTC128B.U16 R19, desc[UR36][R4.64+0x2] ;  /* 0x0000022404137981 */ /* 0x000164000c1e1520 */
.L_x_40:
[----:B------:R-:W-:Y:S05]  /*2630*/  BSYNC B1 ;  /* 0x0000000000017941 */ /* 0x000fea0003800000 */
.L_x_39:
[----:B------:R-:W-:Y:S01]  /*2640*/  IMAD.WIDE.U32 R14, R104, R110, R14 ;  /* 0x0000006e680e7225 */ /* 0x000fe200078e000e */
[----:B------:R-:W-:-:S03]  /*2650*/  ISETP.GT.AND P2, PT, R0, 0x8, P2 ;  /* 0x000000080000780c */ /* 0x000fc60001744270 */
[----:B-----5:R-:W-:Y:S02]  /*2660*/  IMAD.U32 R22, R19, 0x10000, RZ ;  /* 0x0001000013167824 */ /* 0x020fe400078e00ff */
[----:B------:R-:W-:Y:S01]  /*2670*/  IMAD.IADD R109, R109, 0x1, R15 ;  /* 0x000000016d6d7824 */ /* 0x000fe200078e020f */
[----:B------:R-:W-:Y:S01]  /*2680*/  IADD3 R15, P1, R12, R14, RZ ;  /* 0x0000000e0c0f7210 */ /* 0x000fe20007f3e0ff */
[----:B------:R-:W-:-:S04]  /*2690*/  FMUL R22, R22, R91 ;  /* 0x0000005b16167220 */ /* 0x000fc80000400000 */
[----:B------:R-:W-:Y:S01]  /*26a0*/  FFMA R22, R25, R90, R22 ;  /* 0x0000005a19167223 */ /* 0x000fe20000000016 */
[----:B------:R-:W-:Y:S01]  /*26b0*/  IMAD.X R24, R109, 0x1, R13, P1 ;  /* 0x000000016d187824 */ /* 0x000fe200008e060d */
[----:B------:R-:W-:-:S03]  /*26c0*/  LEA R12, P1, R15, R112, 0x1 ;  /* 0x000000700f0c7211 */ /* 0x000fc600078208ff */
[----:B------:R-:W-:Y:S02]  /*26d0*/  F2FP.BF16.F32.PACK_AB R22, RZ, R22 ;  /* 0x00000016ff16723e */ /* 0x000fe400000010ff */
[----:B------:R-:W-:-:S03]  /*26e0*/  LEA.HI.X R13, R15, R113, R24, 0x1, P1 ;  /* 0x000000710f0d7211 */ /* 0x000fc600008f0c18 */
[----:B------:R1:W-:Y:S04]  /*26f0*/  @P3 STG.E.U16 desc[UR36][R8.64+0x2], R22 ;  /* 0x0000021608003986 */ /* 0x0003e8000c101524 */
[----:B------:R-:W2:Y:S01]  /*2700*/  @P2 LDG.E.LTC128B.U16 R19, desc[UR36][R12.64] ;  /* 0x000000240c132981 */ /* 0x000ea2000c1e1520 */
[----:B------:R-:W-:Y:S01]  /*2710*/  IADD3 R14, P1, P3, R10, R14, R20 ;  /* 0x0000000e0a0e7210 */ /* 0x000fe20007b3e014 */
[----:B------:R-:W-:Y:S01]  /*2720*/  BSSY B1, `(.L_x_41) ;  /* 0x0000011000017945 */ /* 0x000fe20003800000 */
[----:B------:R-:W-:Y:S02]  /*2730*/  SHF.L.U64.HI R7, R6, 0x4, R7 ;  /* 0x0000000406077819 */ /* 0x000fe40000010207 */
[----:B------:R-:W-:Y:S02]  /*2740*/  IADD3.X R15, R11, R109, R21, P1, P3 ;  /* 0x0000006d0b0f7210 */ /* 0x000fe40000fe6415 */
[----:B------:R-:W-:Y:S01]  /*2750*/  ISETP.GT.AND P0, PT, R0, 0x8, P0 ;  /* 0x000000080000780c */ /* 0x000fe20000704270 */
[----:B------:R-:W-:-:S04]  /*2760*/  IMAD.WIDE.U32 R14, R2, R108, R14 ;  /* 0x0000006c020e7225 */ /* 0x000fc800078e000e */
[----:B------:R-:W-:Y:S02]  /*2770*/  IMAD.IADD R2, R107, 0x1, R15 ;  /* 0x000000016b027824 */ /* 0x000fe400078e020f */
[----:B--2---:R-:W-:-:S04]  /*2780*/  IMAD.U32 R10, R19, 0x10000, RZ ;  /* 0x00010000130a7824 */ /* 0x004fc800078e00ff */
[----:B------:R-:W-:Y:S01]  /*2790*/  FMUL R11, R10, R91 ;  /* 0x0000005b0a0b7220 */ /* 0x000fe20000400000 */
[----:B------:R-:W-:Y:S02]  /*27a0*/  LEA R10, P1, R6, R8, 0x4 ;  /* 0x00000008060a7211 */ /* 0x000fe400078220ff */
[----:B------:R-:W-:Y:S01]  /*27b0*/  LEA R6, P3, R14, R112, 0x1 ;  /* 0x000000700e067211 */ /* 0x000fe200078608ff */
[----:B------:R-:W-:-:S05]  /*27c0*/  FFMA R11, R26, R90, R11 ;  /* 0x0000005a1a0b7223 */ /* 0x000fca000000000b */
[----:B------:R-:W-:Y:S01]  /*27d0*/  F2FP.BF16.F32.PACK_AB R12, RZ, R11 ;  /* 0x0000000bff0c723e */ /* 0x000fe200000010ff */
[----:B------:R-:W-:Y:S01]  /*27e0*/  IMAD.X R11, R7, 0x1, R9, P1 ;  /* 0x00000001070b7824 */ /* 0x000fe200008e0609 */
[----:B------:R-:W-:-:S04]  /*27f0*/  LEA.HI.X R7, R14, R113, R2, 0x1, P3 ;  /* 0x000000710e077211 */ /* 0x000fc800018f0c02 */
[----:B------:R1:W-:Y:S01]  /*2800*/  @P2 STG.E.U16 desc[UR36][R10.64], R12 ;  /* 0x0000000c0a002986 */ /* 0x0003e2000c101524 */
[----:B------:R-:W-:Y:S05]  /*2810*/  @!P0 BRA `(.L_x_42) ;  /* 0x0000000000048947 */ /* 0x000fea0003800000 */
[----:B------:R2:W5:Y:S02]  /*2820*/  LDG.E.LTC128B.U16 R19, desc[UR36][R6.64+0x2] ;  /* 0x0000022406137981 */ /* 0x000564000c1e1520 */
.L_x_42:
[----:B------:R-:W-:Y:S05]  /*2830*/  BSYNC B1 ;  /* 0x0000000000017941 */ /* 0x000fea0003800000 */
.L_x_41:
[----:B-----5:R-:W-:Y:S01]  /*2840*/  IMAD.U32 R2, R19, 0x10000, RZ ;  /* 0x0001000013027824 */ /* 0x020fe200078e00ff */
[----:B------:R-:W-:Y:S01]  /*2850*/  ISETP.GT.AND P1, PT, R3, 0x8, PT ;  /* 0x000000080300780c */ /* 0x000fe20003f24270 */
[----:B------:R-:W-:Y:S02]  /*2860*/  BSSY B1, `(.L_x_43) ;  /* 0x0000008000017945 */ /* 0x000fe40003800000 */
[----:B------:R-:W-:Y:S01]  /*2870*/  FMUL R2, R2, R91 ;  /* 0x0000005b02027220 */ /* 0x000fe20000400000 */
[----:B------:R-:W-:-:S03]  /*2880*/  ISETP.GT.AND P2, PT, R0, RZ, P1 ;  /* 0x000000ff0000720c */ /* 0x000fc60000f44270 */
[----:B------:R-:W-:-:S05]  /*2890*/  FFMA R2, R27, R90, R2 ;  /* 0x0000005a1b027223 */ /* 0x000fca0000000002 */
[----:B------:R-:W-:-:S05]  /*28a0*/  F2FP.BF16.F32.PACK_AB R2, RZ, R2 ;  /* 0x00000002ff02723e */ /* 0x000fca00000010ff */
[----:B------:R3:W-:Y:S01]  /*28b0*/  @P0 STG.E.U16 desc[UR36][R10.64+0x2], R2 ;  /* 0x000002020a000986 */ /* 0x0007e2000c101524 */
[----:B------:R-:W-:Y:S05]  /*28c0*/  @!P2 BRA `(.L_x_44) ;  /* 0x000000000004a947 */ /* 0x000fea0003800000 */
[----:B------:R4:W5:Y:S02]  /*28d0*/  LDG.E.LTC128B.U16 R19, desc[UR36][R4.64+0x10] ;  /* 0x0000102404137981 */ /* 0x000964000c1e1520 */
.L_x_44:
[----:B------:R-:W-:Y:S05]  /*28e0*/  BSYNC B1 ;  /* 0x0000000000017941 */ /* 0x000fea0003800000 */
.L_x_43:
[----:B---3-5:R-:W-:Y:S01]  /*28f0*/  IMAD.U32 R2, R19, 0x10000, RZ ;  /* 0x0001000013027824 */ /* 0x028fe200078e00ff */
        /* <DEDUP_REMOVED lines=9> */
.L_x_46:
[----:B------:R-:W-:Y:S05]  /*2990*/  BSYNC B1 ;  /* 0x0000000000017941 */ /* 0x000fea0003800000 */
.L_x_45:
[----:B-----5:R-:W-:Y:S01]  /*29a0*/  IMAD.U32 R2, R19, 0x10000, RZ ;  /* 0x0001000013027824 */ /* 0x020fe200078e00ff */
[----:B------:R-:W-:Y:S01]  /*29b0*/  ISETP.GT.AND P1, PT, R0, 0x8, P1 ;  /* 0x000000080000780c */ /* 0x000fe20000f24270 */
[----:B------:R-:W-:Y:S02]  /*29c0*/  BSSY B1, `(.L_x_47) ;  /* 0x0000007000017945 */ /* 0x000fe40003800000 */
[----:B------:R-:W-:-:S04]  /*29d0*/  FMUL R2, R2, R91 ;  /* 0x0000005b02027220 */ /* 0x000fc80000400000 */
[----:B------:R-:W-:-:S05]  /*29e0*/  FFMA R2, R29, R90, R2 ;  /* 0x0000005a1d027223 */ /* 0x000fca0000000002 */
[----:B------:R-:W-:-:S05]  /*29f0*/  F2FP.BF16.F32.PACK_AB R2, RZ, R2 ;  /* 0x00000002ff02723e */ /* 0x000fca00000010ff */
[----:B------:R0:W-:Y:S01]  /*2a00*/  @P3 STG.E.U16 desc[UR36][R8.64+0x12], R2 ;  /* 0x0000120208003986 */ /* 0x0001e2000c101524 */
[----:B------:R-:W-:Y:S05]  /*2a10*/  @!P1 BRA `(.L_x_48) ;  /* 0x0000000000049947 */ /* 0x000fea0003800000 */
[----:B------:R0:W5:Y:S02]  /*2a20*/  LDG.E.LTC128B.U16 R19, desc[UR36][R6.64+0x10] ;  /* 0x0000102406137981 */ /* 0x000164000c1e1520 */
.L_x_48:
[----:B------:R-:W-:Y:S05]  /*2a30*/  BSYNC B1 ;  /* 0x0000000000017941 */ /* 0x000fea0003800000 */
.L_x_47:
[----:B0----5:R-:W-:Y:S01]  /*2a40*/  IMAD.U32 R2, R19, 0x10000, RZ ;  /* 0x0001000013027824 */ /* 0x021fe200078e00ff */
[----:B------:R-:W-:Y:S01]  /*2a50*/  ISETP.GT.AND P0, PT, R0, 0x8, P0 ;  /* 0x000000080000780c */ /* 0x000fe20000704270 */
[----:B------:R-:W-:Y:S02]  /*2a60*/  BSSY B1, `(.L_x_49) ;  /* 0x0000007000017945 */ /* 0x000fe40003800000 */
[----:B---3--:R-:W-:-:S04]  /*2a70*/  FMUL R13, R2, R91 ;  /* 0x0000005b020d7220 */ /* 0x008fc80000400000 */
[----:B------:R-:W-:-:S05]  /*2a80*/  FFMA R13, R30, R90, R13 ;  /* 0x0000005a1e0d7223 */ /* 0x000fca000000000d */
[----:B------:R-:W-:-:S05]  /*2a90*/  F2FP.BF16.F32.PACK_AB R13, RZ, R13 ;  /* 0x0000000dff0d723e */ /* 0x000fca00000010ff */
[----:B------:R0:W-:Y:S01]  /*2aa0*/  @P1 STG.E.U16 desc[UR36][R10.64+0x10], R13 ;  /* 0x0000100d0a001986 */ /* 0x0001e2000c101524 */
[----:B------:R-:W-:Y:S05]  /*2ab0*/  @!P0 BRA `(.L_x_50) ;  /* 0x0000000000048947 */ /* 0x000fea0003800000 */
[----:B------:R3:W5:Y:S02]  /*2ac0*/  LDG.E.LTC128B.U16 R19, desc[UR36][R6.64+0x12] ;  /* 0x0000122406137981 */ /* 0x000764000c1e1520 */
.L_x_50:
[----:B------:R-:W-:Y:S05]  /*2ad0*/  BSYNC B1 ;  /* 0x0000000000017941 */ /* 0x000fea0003800000 */
.L_x_49:
        /* <DEDUP_REMOVED lines=10> */
.L_x_52:
[----:B------:R-:W-:Y:S05]  /*2b80*/  BSYNC B1 ;  /* 0x0000000000017941 */ /* 0x000fea0003800000 */
.L_x_51:
[----:B0----5:R-:W-:Y:S01]  /*2b90*/  IMAD.U32 R2, R19, 0x10000, RZ ;  /* 0x0001000013027824 */ /* 0x021fe200078e00ff */
        /* <DEDUP_REMOVED lines=9> */
.L_x_54:
[----:B------:R-:W-:Y:S05]  /*2c30*/  BSYNC B1 ;  /* 0x0000000000017941 */ /* 0x000fea0003800000 */
.L_x_53:
        /* <DEDUP_REMOVED lines=9> */
.L_x_56:
[----:B------:R-:W-:Y:S05]  /*2cd0*/  BSYNC B1 ;  /* 0x0000000000017941 */ /* 0x000fea0003800000 */
.L_x_55:
[----:B0----5:R-:W-:Y:S01]  /*2ce0*/  IMAD.U32 R2, R19, 0x10000, RZ ;  /* 0x0001000013027824 */ /* 0x021fe200078e00ff */
        /* <DEDUP_REMOVED lines=8> */
.L_x_58:
[----:B------:R-:W-:Y:S05]  /*2d70*/  BSYNC B1 ;  /* 0x0000000000017941 */ /* 0x000fea0003800000 */
.L_x_57:
        /* <DEDUP_REMOVED lines=10> */
.L_x_60:
[----:B------:R-:W-:Y:S05]  /*2e20*/  BSYNC B1 ;  /* 0x0000000000017941 */ /* 0x000fea0003800000 */
.L_x_59:
        /* <DEDUP_REMOVED lines=10> */
.L_x_62:
[----:B------:R-:W-:Y:S05]  /*2ed0*/  BSYNC B1 ;  /* 0x0000000000017941 */ /* 0x000fea0003800000 */
.L_x_61:
        /* <DEDUP_REMOVED lines=9> */
.L_x_64:
[----:B------:R-:W-:Y:S05]  /*2f70*/  BSYNC B1 ;  /* 0x0000000000017941 */ /* 0x000fea0003800000 */
.L_x_63:
        /* <DEDUP_REMOVED lines=9> */
.L_x_66:
[----:B------:R-:W-:Y:S05]  /*3010*/  BSYNC B1 ;  /* 0x0000000000017941 */ /* 0x000fea0003800000 */
.L_x_65:
        /* <DEDUP_REMOVED lines=10> */
.L_x_68:
[----:B------:R-:W-:Y:S05]  /*30c0*/  BSYNC B1 ;  /* 0x0000000000017941 */ /* 0x000fea0003800000 */
.L_x_67:
        /* <DEDUP_REMOVED lines=10> */
.L_x_70:
[----:B------:R-:W-:Y:S05]  /*3170*/  BSYNC B1 ;  /* 0x0000000000017941 */ /* 0x000fea0003800000 */
.L_x_69:
        /* <DEDUP_REMOVED lines=9> */
.L_x_72:
[----:B------:R-:W-:Y:S05]  /*3210*/  BSYNC B1 ;  /* 0x0000000000017941 */ /* 0x000fea0003800000 */
.L_x_71:
        /* <DEDUP_REMOVED lines=9> */
.L_x_74:
[----:B------:R-:W-:Y:S05]  /*32b0*/  BSYNC B1 ;  /* 0x0000000000017941 */ /* 0x000fea0003800000 */
.L_x_73:
        /* <DEDUP_REMOVED lines=10> */
.L_x_76:
[----:B------:R-:W-:Y:S05]  /*3360*/  BSYNC B1 ;  /* 0x0000000000017941 */ /* 0x000fea0003800000 */
.L_x_75:
        /* <DEDUP_REMOVED lines=10> */
.L_x_78:
[----:B------:R-:W-:Y:S05]  /*3410*/  BSYNC B1 ;  /* 0x0000000000017941 */ /* 0x000fea0003800000 */
.L_x_77:
        /* <DEDUP_REMOVED lines=9> */
.L_x_80:
[----:B------:R-:W-:Y:S05]  /*34b0*/  BSYNC B1 ;  /* 0x0000000000017941 */ /* 0x000fea0003800000 */
.L_x_79:
        /* <DEDUP_REMOVED lines=9> */
.L_x_82:
[----:B------:R-:W-:Y:S05]  /*3550*/  BSYNC B1 ;  /* 0x0000000000017941 */ /* 0x000fea0003800000 */
.L_x_81:
        /* <DEDUP_REMOVED lines=10> */
.L_x_84:
[----:B------:R-:W-:Y:S05]  /*3600*/  BSYNC B1 ;  /* 0x0000000000017941 */ /* 0x000fea0003800000 */
.L_x_83:
        /* <DEDUP_REMOVED lines=10> */
.L_x_86:
[----:B------:R-:W-:Y:S05]  /*36b0*/  BSYNC B1 ;  /* 0x0000000000017941 */ /* 0x000fea0003800000 */
.L_x_85:
        /* <DEDUP_REMOVED lines=9> */
.L_x_88:
[----:B------:R-:W-:Y:S05]  /*3750*/  BSYNC B1 ;  /* 0x0000000000017941 */ /* 0x000fea0003800000 */
.L_x_87:
        /* <DEDUP_REMOVED lines=9> */
.L_x_90:
[----:B------:R-:W-:Y:S05]  /*37f0*/  BSYNC B1 ;  /* 0x0000000000017941 */ /* 0x000fea0003800000 */
.L_x_89:
        /* <DEDUP_REMOVED lines=10> */
.L_x_92:
[----:B------:R-:W-:Y:S05]  /*38a0*/  BSYNC B1 ;  /* 0x0000000000017941 */ /* 0x000fea0003800000 */
.L_x_91:
        /* <DEDUP_REMOVED lines=10> */
.L_x_94:
[----:B------:R-:W-:Y:S05]  /*3950*/  BSYNC B1 ;  /* 0x0000000000017941 */ /* 0x000fea0003800000 */
.L_x_93:
        /* <DEDUP_REMOVED lines=9> */
.L_x_96:
[----:B------:R-:W-:Y:S05]  /*39f0*/  BSYNC B1 ;  /* 0x0000000000017941 */ /* 0x000fea0003800000 */
.L_x_95:
        /* <DEDUP_REMOVED lines=9> */
.L_x_98:
[----:B------:R-:W-:Y:S05]  /*3a90*/  BSYNC B1 ;  /* 0x0000000000017941 */ /* 0x000fea0003800000 */
.L_x_97:
        /* <DEDUP_REMOVED lines=10> */
.L_x_100:
[----:B------:R-:W-:Y:S05]  /*3b40*/  BSYNC B1 ;  /* 0x0000000000017941 */ /* 0x000fea0003800000 */
.L_x_99:
        /* <DEDUP_REMOVED lines=10> */
.L_x_102:
[----:B------:R-:W-:Y:S05]  /*3bf0*/  BSYNC B1 ;  /* 0x0000000000017941 */ /* 0x000fea0003800000 */
.L_x_101:
        /* <DEDUP_REMOVED lines=9> */
.L_x_104:
[----:B------:R-:W-:Y:S05]  /*3c90*/  BSYNC B1 ;  /* 0x0000000000017941 */ /* 0x000fea0003800000 */
.L_x_103:
        /* <DEDUP_REMOVED lines=9> */
.L_x_106:
[----:B------:R-:W-:Y:S05]  /*3d30*/  BSYNC B1 ;  /* 0x0000000000017941 */ /* 0x000fea0003800000 */
.L_x_105:
        /* <DEDUP_REMOVED lines=10> */
.L_x_108:
[----:B------:R-:W-:Y:S05]  /*3de0*/  BSYNC B1 ;  /* 0x0000000000017941 */ /* 0x000fea0003800000 */
.L_x_107:
        /* <DEDUP_REMOVED lines=10> */
.L_x_110:
[----:B------:R-:W-:Y:S05]  /*3e90*/  BSYNC B1 ;  /* 0x0000000000017941 */ /* 0x000fea0003800000 */
.L_x_109:
        /* <DEDUP_REMOVED lines=9> */
.L_x_112:
[----:B------:R-:W-:Y:S05]  /*3f30*/  BSYNC B1 ;  /* 0x0000000000017941 */ /* 0x000fea0003800000 */
.L_x_111:
        /* <DEDUP_REMOVED lines=9> */
.L_x_114:
[----:B------:R-:W-:Y:S05]  /*3fd0*/  BSYNC B1 ;  /* 0x0000000000017941 */ /* 0x000fea0003800000 */
.L_x_113:
        /* <DEDUP_REMOVED lines=10> */
.L_x_116:
[----:B------:R-:W-:Y:S05]  /*4080*/  BSYNC B1 ;  /* 0x0000000000017941 */ /* 0x000fea0003800000 */
.L_x_115:
        /* <DEDUP_REMOVED lines=10> */
.L_x_118:
[----:B------:R-:W-:Y:S05]  /*4130*/  BSYNC B1 ;  /* 0x0000000000017941 */ /* 0x000fea0003800000 */
.L_x_117:
        /* <DEDUP_REMOVED lines=9> */
.L_x_120:
[----:B------:R-:W-:Y:S05]  /*41d0*/  BSYNC B1 ;  /* 0x0000000000017941 */ /* 0x000fea0003800000 */
.L_x_119:
        /* <DEDUP_REMOVED lines=9> */
.L_x_122:
[----:B------:R-:W-:Y:S05]  /*4270*/  BSYNC B1 ;  /* 0x0000000000017941 */ /* 0x000fea0003800000 */
.L_x_121:
        /* <DEDUP_REMOVED lines=10> */
.L_x_124:
[----:B------:R-:W-:Y:S05]  /*4320*/  BSYNC B1 ;  /* 0x0000000000017941 */ /* 0x000fea0003800000 */
.L_x_123:
        /* <DEDUP_REMOVED lines=10> */
.L_x_126:
[----:B------:R-:W-:Y:S05]  /*43d0*/  BSYNC B1 ;  /* 0x0000000000017941 */ /* 0x000fea0003800000 */
.L_x_125:
        /* <DEDUP_REMOVED lines=9> */
.L_x_128:
[----:B------:R-:W-:Y:S05]  /*4470*/  BSYNC B1 ;  /* 0x0000000000017941 */ /* 0x000fea0003800000 */
.L_x_127:
        /* <DEDUP_REMOVED lines=9> */
.L_x_130:
[----:B------:R-:W-:Y:S05]  /*4510*/  BSYNC B1 ;  /* 0x0000000000017941 */ /* 0x000fea0003800000 */
.L_x_129:
        /* <DEDUP_REMOVED lines=10> */
.L_x_132:
[----:B------:R-:W-:Y:S05]  /*45c0*/  BSYNC B1 ;  /* 0x0000000000017941 */ /* 0x000fea0003800000 */
.L_x_131:
        /* <DEDUP_REMOVED lines=10> */
.L_x_134:
[----:B------:R-:W-:Y:S05]  /*4670*/  BSYNC B1 ;  /* 0x0000000000017941 */ /* 0x000fea0003800000 */
.L_x_133:
        /* <DEDUP_REMOVED lines=9> */
.L_x_136:
[----:B------:R-:W-:Y:S05]  /*4710*/  BSYNC B1 ;  /* 0x0000000000017941 */ /* 0x000fea0003800000 */
.L_x_135:
        /* <DEDUP_REMOVED lines=9> */
.L_x_138:
[----:B------:R-:W-:Y:S05]  /*47b0*/  BSYNC B1 ;  /* 0x0000000000017941 */ /* 0x000fea0003800000 */
.L_x_137:
        /* <DEDUP_REMOVED lines=10> */
.L_x_140:
[----:B------:R-:W-:Y:S05]  /*4860*/  BSYNC B1 ;  /* 0x0000000000017941 */ /* 0x000fea0003800000 */
.L_x_139:
        /* <DEDUP_REMOVED lines=10> */
.L_x_142:
[----:B------:R-:W-:Y:S05]  /*4910*/  BSYNC B1 ;  /* 0x0000000000017941 */ /* 0x000fea0003800000 */
.L_x_141:
        /* <DEDUP_REMOVED lines=9> */
.L_x_144:
[----:B------:R-:W-:Y:S05]  /*49b0*/  BSYNC B1 ;  /* 0x0000000000017941 */ /* 0x000fea0003800000 */
.L_x_143:
        /* <DEDUP_REMOVED lines=9> */
.L_x_146:
[----:B------:R-:W-:Y:S05]  /*4a50*/  BSYNC B1 ;  /* 0x0000000000017941 */ /* 0x000fea0003800000 */
.L_x_145:
        /* <DEDUP_REMOVED lines=10> */
.L_x_148:
[----:B------:R-:W-:Y:S05]  /*4b00*/  BSYNC B1 ;  /* 0x0000000000017941 */ /* 0x000fea0003800000 */
.L_x_147:
        /* <DEDUP_REMOVED lines=10> */
.L_x_150:
[----:B------:R-:W-:Y:S05]  /*4bb0*/  BSYNC B1 ;  /* 0x0000000000017941 */ /* 0x000fea0003800000 */
.L_x_149:
        /* <DEDUP_REMOVED lines=9> */
.L_x_152:
[----:B------:R-:W-:Y:S05]  /*4c50*/  BSYNC B1 ;  /* 0x0000000000017941 */ /* 0x000fea0003800000 */
.L_x_151:
        /* <DEDUP_REMOVED lines=9> */
.L_x_154:
[----:B------:R-:W-:Y:S05]  /*4cf0*/  BSYNC B1 ;  /* 0x0000000000017941 */ /* 0x000fea0003800000 */
.L_x_153:
        /* <DEDUP_REMOVED lines=10> */
.L_x_156:
[----:B------:R-:W-:Y:S05]  /*4da0*/  BSYNC B1 ;  /* 0x0000000000017941 */ /* 0x000fea0003800000 */
.L_x_155:
[----:B0----5:R-:W-:Y:S01]  /*4db0*/  IMAD.U32 R2, R19, 0x10000, RZ ;  /* 0x0001000013027824 */ /* 0x021fe200078e00ff */
[----:B------:R-:W-:Y:S01]  /*4dc0*/  ISETP.GT.AND P0, PT, R3, 0x79, PT ;  /* 0x000000790300780c */ /* 0x000fe20003f04270 */
[----:B------:R-:W-:Y:S01]  /*4dd0*/  @P2 IMAD.MOV.U32 R3, RZ, RZ, R9 ;  /* 0x000000ffff032224 */ /* 0x000fe200078e0009 */
[----:B------:R-:W-:Y:S01]  /*4de0*/  BSSY B1, `(.L_x_157) ;  /* 0x0000009000017945 */ /* 0x000fe20003800000 */
[----:B------:R-:W-:Y:S01]  /*4df0*/  FMUL R13, R2, R91 ;  /* 0x0000005b020d7220 */ /* 0x000fe20000400000 */
[----:B------:R-:W-:Y:S01]  /*4e00*/  @P2 IMAD.MOV.U32 R2, RZ, RZ, R8 ;  /* 0x000000ffff022224 */ /* 0x000fe200078e0008 */
[----:B------:R-:W-:Y:S02]  /*4e10*/  ISETP.GT.AND P3, PT, R0, RZ, P0 ;  /* 0x000000ff0000720c */ /* 0x000fe40000764270 */
[----:B------:R-:W-:-:S05]  /*4e20*/  FFMA R13, R84, R90, R13 ;  /* 0x0000005a540d7223 */ /* 0x000fca000000000d */
[----:B------:R-:W-:-:S05]  /*4e30*/  F2FP.BF16.F32.PACK_AB R13, RZ, R13 ;  /* 0x0000000dff0d723e */ /* 0x000fca00000010ff */
[----:B------:R0:W-:Y:S01]  /*4e40*/  @P2 STG.E.U16 desc[UR36][R2.64+0xf0], R13 ;  /* 0x0000f00d02002986 */ /* 0x0001e2000c101524 */
[----:B------:R-:W-:Y:S05]  /*4e50*/  @!P3 BRA `(.L_x_158) ;  /* 0x000000000004b947 */ /* 0x000fea0003800000 */
[----:B------:R0:W5:Y:S02]  /*4e60*/  LDG.E.LTC128B.U16 R19, desc[UR36][R4.64+0xf2] ;  /* 0x0000f22404137981 */ /* 0x000164000c1e1520 */
.L_x_158:
[----:B------:R-:W-:Y:S05]  /*4e70*/  BSYNC B1 ;  /* 0x0000000000017941 */ /* 0x000fea0003800000 */
.L_x_157:
        /* <DEDUP_REMOVED lines=9> */
.L_x_160:
[----:B------:R-:W-:Y:S05]  /*4f10*/  BSYNC B1 ;  /* 0x0000000000017941 */ /* 0x000fea0003800000 */
.L_x_159:
[----:B0----5:R-:W-:Y:S01]  /*4f20*/  IMAD.U32 R2, R19, 0x10000, RZ ;  /* 0x0001000013027824 */ /* 0x021fe200078e00ff */
[----:B------:R-:W-:Y:S01]  /*4f30*/  ISETP.GT.AND P0, PT, R0, 0x8, P0 ;  /* 0x000000080000780c */ /* 0x000fe20000704270 */
[----:B------:R-:W-:Y:S02]  /*4f40*/  BSSY B1, `(.L_x_161) ;  /* 0x000000a000017945 */ /* 0x000fe40003800000 */
[----:B------:R-:W-:Y:S01]  /*4f50*/  FMUL R3, R2, R91 ;  /* 0x0000005b02037220 */ /* 0x000fe20000400000 */
[----:B------:R-:W-:-:S03]  /*4f60*/  @P1 IMAD.MOV.U32 R2, RZ, RZ, R10 ;  /* 0x000000ffff021224 */ /* 0x000fc600078e000a */
[----:B------:R-:W-:-:S05]  /*4f70*/  FFMA R3, R86, R90, R3 ;  /* 0x0000005a56037223 */ /* 0x000fca0000000003 */
[----:B------:R-:W-:-:S04]  /*4f80*/  F2FP.BF16.F32.PACK_AB R3, RZ, R3 ;  /* 0x00000003ff03723e */ /* 0x000fc800000010ff */
[----:B----4-:R-:W-:Y:S01]  /*4f90*/  PRMT R4, R3, 0x7610, R4 ;  /* 0x0000761003047816 */ /* 0x010fe20000000004 */
[----:B------:R-:W-:-:S05]  /*4fa0*/  @P1 IMAD.MOV.U32 R3, RZ, RZ, R11 ;  /* 0x000000ffff031224 */ /* 0x000fca00078e000b */
[----:B------:R0:W-:Y:S01]  /*4fb0*/  @P1 STG.E.U16 desc[UR36][R2.64+0xf0], R4 ;  /* 0x0000f00402001986 */ /* 0x0001e2000c101524 */
[----:B------:R-:W-:Y:S05]  /*4fc0*/  @!P0 BRA `(.L_x_162) ;  /* 0x0000000000048947 */ /* 0x000fea0003800000 */
[----:B------:R4:W5:Y:S02]  /*4fd0*/  LDG.E.LTC128B.U16 R19, desc[UR36][R6.64+0xf2] ;  /* 0x0000f22406137981 */ /* 0x000964000c1e1520 */
.L_x_162:
[----:B------:R-:W-:Y:S05]  /*4fe0*/  BSYNC B1 ;  /* 0x0000000000017941 */ /* 0x000fea0003800000 */
.L_x_161:
[----:B------:R-:W-:Y:S05]  /*4ff0*/  @!P0 BRA `(.L_x_163) ;  /* 0x0000001000e88947 */ /* 0x000fea0003800000 */
[----:B-----5:R-:W-:-:S04]  /*5000*/  IMAD.U32 R0, R19, 0x10000, RZ ;  /* 0x0001000013007824 */ /* 0x020fc800078e00ff */
[----:B------:R-:W-:-:S04]  /*5010*/  FMUL R0, R0, R91 ;  /* 0x0000005b00007220 */ /* 0x000fc80000400000 */
[----:B------:R-:W-:-:S05]  /*5020*/  FFMA R0, R87, R90, R0 ;  /* 0x0000005a57007223 */ /* 0x000fca0000000000 */
[----:B------:R-:W-:-:S05]  /*5030*/  F2FP.BF16.F32.PACK_AB R0, RZ, R0 ;  /* 0x00000000ff00723e */ /* 0x000fca00000010ff */
[----:B------:R0:W-:Y:S01]  /*5040*/  STG.E.U16 desc[UR36][R10.64+0xf2], R0 ;  /* 0x0000f2000a007986 */ /* 0x0001e2000c101524 */
[----:B------:R-:W-:Y:S05]  /*5050*/  BRA `(.L_x_163) ;  /* 0x0000001000d07947 */ /* 0x000fea0003800000 */
.L_x_38:
[----:B------:R-:W-:Y:S01]  /*5060*/  ISETP.GT.AND P0, PT, R3, 0x1, PT ;  /* 0x000000010300780c */ /* 0x000fe20003f04270 */
[----:B------:R-:W-:Y:S01]  /*5070*/  ULDC.64 UR4, c[0x0][0x5c0] ;  /* 0x0001700000047ab9 */ /* 0x000fe20000000a00 */
[-C--:B------:R-:W-:Y:S01]  /*5080*/  FMUL R24, R24, R90.reuse ;  /* 0x0000005a18187220 */ /* 0x080fe20000400000 */
[-C--:B------:R-:W-:Y:S01]  /*5090*/  FMUL R25, R25, R90.reuse ;  /* 0x0000005a19197220 */ /* 0x080fe20000400000 */
[----:B------:R-:W-:Y:S01]  /*50a0*/  ISETP.GT.AND P3, PT, R0, RZ, P0 ;  /* 0x000000ff0000720c */ /* 0x000fe20000764270 */
[-C--:B------:R-:W-:Y:S01]  /*50b0*/  FMUL R26, R26, R90.reuse ;  /* 0x0000005a1a1a7220 */ /* 0x080fe20000400000 */
[----:B------:R-:W-:Y:S01]  /*50c0*/  LEA R4, P4, R106, UR4, 0x1 ;  /* 0x000000046a047c11 */ /* 0x000fe2000f8808ff */
[----:B------:R-:W-:Y:S01]  /*50d0*/  FMUL R27, R27, R90 ;  /* 0x0000005a1b1b7220 */ /* 0x000fe20000400000 */
[----:B------:R-:W-:Y:S01]  /*50e0*/  F2FP.BF16.F32.PACK_AB R24, RZ, R24 ;  /* 0x00000018ff18723e */ /* 0x000fe200000010ff */
[-C--:B------:R-:W-:Y:S01]  /*50f0*/  FMUL R28, R28, R90.reuse ;  /* 0x0000005a1c1c7220 */ /* 0x080fe20000400000 */
[----:B------:R-:W-:Y:S01]  /*5100*/  LEA.HI.X R5, R106, UR5, R9, 0x1, P4 ;  /* 0x000000056a057c11 */ /* 0x000fe2000a0f0c09 */
[-C--:B------:R-:W-:Y:S01]  /*5110*/  FMUL R29, R29, R90.reuse ;  /* 0x0000005a1d1d7220 */ /* 0x080fe20000400000 */
[----:B------:R-:W-:Y:S01]  /*5120*/  F2FP.BF16.F32.PACK_AB R25, RZ, R25 ;  /* 0x00000019ff19723e */ /* 0x000fe200000010ff */
[-C--:B------:R-:W-:Y:S01]  /*5130*/  FMUL R30, R30, R90.reuse ;  /* 0x0000005a1e1e7220 */ /* 0x080fe20000400000 */
[----:B------:R-:W-:Y:S01]  /*5140*/  SHF.L.U64.HI R7, R6, 0x4, R7 ;  /* 0x0000000406077819 */ /* 0x000fe20000010207 */
[----:B------:R-:W-:Y:S01]  /*5150*/  @P1 STG.E.U16 desc[UR36][R4.64], R24 ;  /* 0x0000001804001986 */ /* 0x000fe2000c101524 */
[----:B------:R-:W-:Y:S01]  /*5160*/  ISETP.GT.AND P1, PT, R3, 0x8, PT ;  /* 0x000000080300780c */ /* 0x000fe20003f24270 */
[----:B------:R-:W-:Y:S01]  /*5170*/  FMUL R31, R31, R90 ;  /* 0x0000005a1f1f7220 */ /* 0x000fe20000400000 */
[----:B------:R-:W-:Y:S01]  /*5180*/  ISETP.GT.AND P4, PT, R0, 0x8, P0 ;  /* 0x000000080000780c */ /* 0x000fe20000784270 */
[----:B------:R-:W-:Y:S01]  /*5190*/  @P3 STG.E.U16 desc[UR36][R4.64+0x2], R25 ;  /* 0x0000021904003986 */ /* 0x000fe2000c101524 */
[----:B------:R-:W-:Y:S01]  /*51a0*/  LEA R6, P3, R6, R4, 0x4 ;  /* 0x0000000406067211 */ /* 0x000fe200078620ff */
[-C--:B------:R-:W-:Y:S01]  /*51b0*/  FMUL R32, R32, R90.reuse ;  /* 0x0000005a20207220 */ /* 0x080fe20000400000 */
[C---:B------:R-:W-:Y:S01]  /*51c0*/  ISETP.GT.AND P2, PT, R0.reuse, 0x8, P2 ;  /* 0x000000080000780c */ /* 0x040fe20001744270 */
[-C--:B------:R-:W-:Y:S01]  /*51d0*/  FMUL R33, R33, R90.reuse ;  /* 0x0000005a21217220 */ /* 0x080fe20000400000 */
[----:B------:R-:W-:Y:S01]  /*51e0*/  ISETP.GT.AND P0, PT, R3, 0x9, PT ;  /* 0x000000090300780c */ /* 0x000fe20003f04270 */
[----:B------:R-:W-:Y:S01]  /*51f0*/  IMAD.X R7, R7, 0x1, R5, P3 ;  /* 0x0000000107077824 */ /* 0x000fe200018e0605 */
[----:B------:R-:W-:Y:S01]  /*5200*/  ISETP.GT.AND P5, PT, R0, RZ, P1 ;  /* 0x000000ff0000720c */ /* 0x000fe20000fa4270 */
[-C--:B------:R-:W-:Y:S01]  /*5210*/  FMUL R34, R34, R90.reuse ;  /* 0x0000005a22227220 */ /* 0x080fe20000400000 */
[----:B------:R-:W-:Y:S01]  /*5220*/  ISETP.GT.AND P3, PT, R0, RZ, P0 ;  /* 0x000000ff0000720c */ /* 0x000fe20000764270 */
[----:B------:R-:W-:Y:S01]  /*5230*/  FMUL R35, R35, R90 ;  /* 0x0000005a23237220 */ /* 0x000fe20000400000 */
[----:B------:R-:W-:Y:S01]  /*5240*/  F2FP.BF16.F32.PACK_AB R26, RZ, R26 ;  /* 0x0000001aff1a723e */ /* 0x000fe200000010ff */
[-C--:B------:R-:W-:Y:S01]  /*5250*/  FMUL R36, R36, R90.reuse ;  /* 0x0000005a24247220 */ /* 0x080fe20000400000 */
[----:B------:R-:W-:Y:S01]  /*5260*/  F2FP.BF16.F32.PACK_AB R27, RZ, R27 ;  /* 0x0000001bff1b723e */ /* 0x000fe200000010ff */
[----:B------:R-:W-:Y:S01]  /*5270*/  FMUL R37, R37, R90 ;  /* 0x0000005a25257220 */ /* 0x000fe20000400000 */
[----:B------:R-:W-:Y:S01]  /*5280*/  F2FP.BF16.F32.PACK_AB R28, RZ, R28 ;  /* 0x0000001cff1c723e */ /* 0x000fe200000010ff */
[----:B------:R-:W-:Y:S01]  /*5290*/  @P2 STG.E.U16 desc[UR36][R6.64], R26 ;  /* 0x0000001a06002986 */ /* 0x000fe2000c101524 */
[----:B------:R-:W-:Y:S01]  /*52a0*/  F2FP.BF16.F32.PACK_AB R29, RZ, R29 ;  /* 0x0000001dff1d723e */ /* 0x000fe200000010ff */
[-C--:B------:R-:W-:Y:S01]  /*52b0*/  FMUL R38, R38, R90.reuse ;  /* 0x0000005a26267220 */ /* 0x080fe20000400000 */
[C---:B------:R-:W-:Y:S01]  /*52c0*/  ISETP.GT.AND P2, PT, R0.reuse, 0x8, P1 ;  /* 0x000000080000780c */ /* 0x040fe20000f44270 */
[----:B------:R-:W-:Y:S01]  /*52d0*/  @P4 STG.E.U16 desc[UR36][R6.64+0x2], R27 ;  /* 0x0000021b06004986 */ /* 0x000fe2000c101524 */
[----:B------:R-:W-:Y:S01]  /*52e0*/  ISETP.GT.AND P1, PT, R3, 0x10, PT ;  /* 0x000000100300780c */ /* 0x000fe20003f24270 */
[----:B------:R-:W-:Y:S01]  /*52f0*/  FMUL R39, R39, R90 ;  /* 0x0000005a27277220 */ /* 0x000fe20000400000 */
[----:B------:R-:W-:Y:S01]  /*5300*/  F2FP.BF16.F32.PACK_AB R30, RZ, R30 ;  /* 0x0000001eff1e723e */ /* 0x000fe200000010ff */
[----:B------:R-:W-:Y:S01]  /*5310*/  @P5 STG.E.U16 desc[UR36][R4.64+0x10], R28 ;  /* 0x0000101c04005986 */ /* 0x000fe2000c101524 */
[----:B------:R-:W-:Y:S01]  /*5320*/  ISETP.GT.AND P4, PT, R0, RZ, P1 ;  /* 0x000000ff0000720c */ /* 0x000fe20000f84270 */
[-C--:B------:R-:W-:Y:S01]  /*5330*/  FMUL R40, R40, R90.reuse ;  /* 0x0000005a28287220 */ /* 0x080fe20000400000 */
[----:B------:R-:W-:Y:S01]  /*5340*/  F2FP.BF16.F32.PACK_AB R31, RZ, R31 ;  /* 0x0000001fff1f723e */ /* 0x000fe200000010ff */
[----:B------:R-:W-:Y:S01]  /*5350*/  @P3 STG.E.U16 desc[UR36][R4.64+0x12], R29 ;  /* 0x0000121d04003986 */ /* 0x000fe2000c101524 */
[----:B------:R-:W-:Y:S01]  /*5360*/  ISETP.GT.AND P3, PT, R0, 0x8, P0 ;  /* 0x000000080000780c */ /* 0x000fe20000764270 */
[----:B------:R-:W-:Y:S01]  /*5370*/  FMUL R41, R41, R90 ;  /* 0x0000005a29297220 */ /* 0x000fe20000400000 */
[----:B------:R-:W-:Y:S01]  /*5380*/  ISETP.GT.AND P0, PT, R3, 0x11, PT ;  /* 0x000000110300780c */ /* 0x000fe20003f04270 */
[----:B------:R-:W-:Y:S01]  /*5390*/  @P2 STG.E.U16 desc[UR36][R6.64+0x10], R30 ;  /* 0x0000101e06002986 */ /* 0x000fe2000c101524 */
[----:B------:R-:W-:Y:S01]  /*53a0*/  F2FP.BF16.F32.PACK_AB R32, RZ, R32 ;  /* 0x00000020ff20723e */ /* 0x000fe200000010ff */
[-C--:B------:R-:W-:Y:S01]  /*53b0*/  FMUL R42, R42, R90.reuse ;  /* 0x0000005a2a2a7220 */ /* 0x080fe20000400000 */
[C---:B------:R-:W-:Y:S01]  /*53c0*/  ISETP.GT.AND P5, PT, R0.reuse, RZ, P0 ;  /* 0x000000ff0000720c */ /* 0x040fe200007a4270 */
[-C--:B------:R-:W-:Y:S01]  /*53d0*/  FMUL R43, R43, R90.reuse ;  /* 0x0000005a2b2b7220 */ /* 0x080fe20000400000 */
[----:B------:R-:W-:Y:S01]  /*53e0*/  ISETP.GT.AND P2, PT, R0, 0x8, P1 ;  /* 0x000000080000780c */ /* 0x000fe20000f44270 */
[-C--:B------:R-:W-:Y:S01]  /*53f0*/  FMUL R44, R44, R90.reuse ;  /* 0x0000005a2c2c7220 */ /* 0x080fe20000400000 */
[----:B------:R-:W-:Y:S01]  /*5400*/  ISETP.GT.AND P1, PT, R3, 0x18, PT ;  /* 0x000000180300780c */ /* 0x000fe20003f24270 */
[-C--:B------:R-:W-:Y:S01]  /*5410*/  FMUL R45, R45, R90.reuse ;  /* 0x0000005a2d2d7220 */ /* 0x080fe20000400000 */
[----:B------:R-:W-:Y:S01]  /*5420*/  F2FP.BF16.F32.PACK_AB R33, RZ, R33 ;  /* 0x00000021ff21723e */ /* 0x000fe200000010ff */
[----:B------:R-:W-:Y:S01]  /*5430*/  @P3 STG.E.U16 desc[UR36][R6.64+0x12], R31 ;  /* 0x0000121f06003986 */ /* 0x000fe2000c101524 */
[----:B------:R-:W-:Y:S01]  /*5440*/  ISETP.GT.AND P3, PT, R0, 0x8, P0 ;  /* 0x000000080000780c */ /* 0x000fe20000764270 */
[-C--:B------:R-:W-:Y:S01]  /*5450*/  FMUL R46, R46, R90.reuse ;  /* 0x0000005a2e2e7220 */ /* 0x080fe20000400000 */
[----:B------:R-:W-:Y:S01]  /*5460*/  ISETP.GT.AND P0, PT, R3, 0x19, PT ;  /* 0x000000190300780c */ /* 0x000fe20003f04270 */
[----:B------:R-:W-:Y:S01]  /*5470*/  @P4 STG.E.U16 desc[UR36][R4.64+0x20], R32 ;  /* 0x0000202004004986 */ /* 0x000fe2000c101524 */
[C---:B------:R-:W-:Y:S01]  /*5480*/  ISETP.GT.AND P4, PT, R0.reuse, RZ, P1 ;  /* 0x000000ff0000720c */ /* 0x040fe20000f84270 */
[----:B------:R-:W-:Y:S01]  /*5490*/  FMUL R47, R47, R90 ;  /* 0x0000005a2f2f7220 */ /* 0x000fe20000400000 */
[----:B------:R-:W-:Y:S01]  /*54a0*/  F2FP.BF16.F32.PACK_AB R34, RZ, R34 ;  /* 0x00000022ff22723e */ /* 0x000fe200000010ff */
[----:B------:R-:W-:Y:S01]  /*54b0*/  @P5 STG.E.U16 desc[UR36][R4.64+0x22], R33 ;  /* 0x0000222104005986 */ /* 0x000fe2000c101524 */
[----:B------:R-:W-:Y:S01]  /*54c0*/  ISETP.GT.AND P5, PT, R0, RZ, P0 ;  /* 0x000000ff0000720c */ /* 0x000fe200007a4270 */
[----:B------:R-:W-:Y:S01]  /*54d0*/  FMUL R48, R48, R90 ;  /* 0x0000005a30307220 */ /* 0x000fe20000400000 */
[----:B------:R-:W-:Y:S01]  /*54e0*/  F2FP.BF16.F32.PACK_AB R35, RZ, R35 ;  /* 0x00000023ff23723e */ /* 0x000fe200000010ff */
[----:B------:R-:W-:Y:S01]  /*54f0*/  @P2 STG.E.U16 desc[UR36][R6.64+0x20], R34 ;  /* 0x0000202206002986 */ /* 0x000fe2000c101524 */
[----:B------:R-:W-:Y:S01]  /*5500*/  F2FP.BF16.F32.PACK_AB R36, RZ, R36 ;  /* 0x00000024ff24723e */ /* 0x000fe200000010ff */
[-C--:B------:R-:W-:Y:S01]  /*5510*/  FMUL R49, R49, R90.reuse ;  /* 0x0000005a31317220 */ /* 0x080fe20000400000 */
[----:B------:R-:W-:Y:S01]  /*5520*/  ISETP.GT.AND P2, PT, R0, 0x8, P1 ;  /* 0x000000080000780c */ /* 0x000fe20000f44270 */
[----:B------:R-:W-:Y:S01]  /*5530*/  @P3 STG.E.U16 desc[UR36][R6.64+0x22], R35 ;  /* 0x0000222306003986 */ /* 0x000fe2000c101524 */
[----:B------:R-:W-:Y:S01]  /*5540*/  ISETP.GT.AND P1, PT, R3, 0x20, PT ;  /* 0x000000200300780c */ /* 0x000fe20003f24270 */
[-C--:B------:R-:W-:Y:S01]  /*5550*/  FMUL R50, R50, R90.reuse ;  /* 0x0000005a32327220 */ /* 0x080fe20000400000 */
[----:B------:R-:W-:Y:S01]  /*5560*/  F2FP.BF16.F32.PACK_AB R37, RZ, R37 ;  /* 0x00000025ff25723e */ /* 0x000fe200000010ff */
[----:B------:R-:W-:Y:S01]  /*5570*/  @P4 STG.E.U16 desc[UR36][R4.64+0x30], R36 ;  /* 0x0000302404004986 */ /* 0x000fe2000c101524 */
[C---:B------:R-:W-:Y:S01]  /*5580*/  ISETP.GT.AND P3, PT, R0.reuse, 0x8, P0 ;  /* 0x000000080000780c */ /* 0x040fe20000764270 */
[-C--:B------:R-:W-:Y:S01]  /*5590*/  FMUL R51, R51, R90.reuse ;  /* 0x0000005a33337220 */ /* 0x080fe20000400000 */
[----:B------:R-:W-:Y:S01]  /*55a0*/  ISETP.GT.AND P0, PT, R3, 0x21, PT ;  /* 0x000000210300780c */ /* 0x000fe20003f04270 */
[----:B------:R-:W-:Y:S01]  /*55b0*/  @P5 STG.E.U16 desc[UR36][R4.64+0x32], R37 ;  /* 0x0000322504005986 */ /* 0x000fe2000c101524 */
[----:B------:R-:W-:Y:S01]  /*55c0*/  ISETP.GT.AND P4, PT, R0, RZ, P1 ;  /* 0x000000ff0000720c */ /* 0x000fe20000f84270 */
[----:B------:R-:W-:Y:S01]  /*55d0*/  FMUL R52, R52, R90 ;  /* 0x0000005a34347220 */ /* 0x000fe20000400000 */
[----:B------:R-:W-:Y:S01]  /*55e0*/  F2FP.BF16.F32.PACK_AB R38, RZ, R38 ;  /* 0x00000026ff26723e */ /* 0x000fe200000010ff */
[-C--:B------:R-:W-:Y:S01]  /*55f0*/  FMUL R53, R53, R90.reuse ;  /* 0x0000005a35357220 */ /* 0x080fe20000400000 */
        /* <DEDUP_REMOVED lines=113> */
[----:B------:R-:W-:Y:S01]  /*5d10*/  FMUL R87, R87, R90 ;  /* 0x0000005a57577220 */ /* 0x000fe20000400000 */
[----:B------:R-:W-:Y:S01]  /*5d20*/  ISETP.GT.AND P0, PT, R3, 0x51, PT ;  /* 0x000000510300780c */ /* 0x000fe20003f04270 */
[----:B------:R-:W-:Y:S01]  /*5d30*/  @P5 STG.E.U16 desc[UR36][R4.64+0x92], R61 ;  /* 0x0000923d04005986 */ /* 0x000fe2000c101524 */
[----:B------:R-:W-:-:S02]  /*5d40*/  ISETP.GT.AND P4, PT, R0, RZ, P1 ;  /* 0x000000ff0000720c */ /* 0x000fc40000f84270 */
[----:B------:R-:W-:Y:S02]  /*5d50*/  F2FP.BF16.F32.PACK_AB R62, RZ, R62 ;  /* 0x0000003eff3e723e */ /* 0x000fe400000010ff */
[C---:B------:R-:W-:Y:S02]  /*5d60*/  ISETP.GT.AND P5, PT, R0.reuse, RZ, P0 ;  /* 0x000000ff0000720c */ /* 0x040fe400007a4270 */
[----:B------:R-:W-:Y:S01]  /*5d70*/  F2FP.BF16.F32.PACK_AB R63, RZ, R63 ;  /* 0x0000003fff3f723e */ /* 0x000fe200000010ff */
[----:B------:R-:W-:Y:S01]  /*5d80*/  @P2 STG.E.U16 desc[UR36][R6.64+0x90], R62 ;  /* 0x0000903e06002986 */ /* 0x000fe2000c101524 */
[----:B------:R-:W-:Y:S02]  /*5d90*/  F2FP.BF16.F32.PACK_AB R64, RZ, R64 ;  /* 0x00000040ff40723e */ /* 0x000fe400000010ff */
[----:B------:R-:W-:Y:S01]  /*5da0*/  ISETP.GT.AND P2, PT, R0, 0x8, P1 ;  /* 0x000000080000780c */ /* 0x000fe20000f44270 */
[----:B------:R-:W-:Y:S01]  /*5db0*/  @P3 STG.E.U16 desc[UR36][R6.64+0x92], R63 ;  /* 0x0000923f06003986 */ /* 0x000fe2000c101524 */
[----:B------:R-:W-:-:S02]  /*5dc0*/  ISETP.GT.AND P1, PT, R3, 0x58, PT ;  /* 0x000000580300780c */ /* 0x000fc40003f24270 */
[----:B------:R-:W-:Y:S01]  /*5dd0*/  F2FP.BF16.F32.PACK_AB R65, RZ, R65 ;  /* 0x00000041ff41723e */ /* 0x000fe200000010ff */
[----:B------:R-:W-:Y:S01]  /*5de0*/  @P4 STG.E.U16 desc[UR36][R4.64+0xa0], R64 ;  /* 0x0000a04004004986 */ /* 0x000fe2000c101524 */
[C---:B------:R-:W-:Y:S02]  /*5df0*/  ISETP.GT.AND P3, PT, R0.reuse, 0x8, P0 ;  /* 0x000000080000780c */ /* 0x040fe40000764270 */
[----:B------:R-:W-:Y:S01]  /*5e00*/  ISETP.GT.AND P0, PT, R3, 0x59, PT ;  /* 0x000000590300780c */ /* 0x000fe20003f04270 */
[----:B------:R-:W-:Y:S01]  /*5e10*/  @P5 STG.E.U16 desc[UR36][R4.64+0xa2], R65 ;  /* 0x0000a24104005986 */ /* 0x000fe2000c101524 */
[C---:B------:R-:W-:Y:S02]  /*5e20*/  ISETP.GT.AND P4, PT, R0.reuse, RZ, P1 ;  /* 0x000000ff0000720c */ /* 0x040fe40000f84270 */
[----:B------:R-:W-:Y:S02]  /*5e30*/  F2FP.BF16.F32.PACK_AB R66, RZ, R66 ;  /* 0x00000042ff42723e */ /* 0x000fe400000010ff */
[----:B------:R-:W-:-:S02]  /*5e40*/  ISETP.GT.AND P5, PT, R0, RZ, P0 ;  /* 0x000000ff0000720c */ /* 0x000fc400007a4270 */
[----:B------:R-:W-:Y:S01]  /*5e50*/  F2FP.BF16.F32.PACK_AB R67, RZ, R67 ;  /* 0x00000043ff43723e */ /* 0x000fe200000010ff */
[----:B------:R-:W-:Y:S01]  /*5e60*/  @P2 STG.E.U16 desc[UR36][R6.64+0xa0], R66 ;  /* 0x0000a04206002986 */ /* 0x000fe2000c101524 */
[----:B------:R-:W-:Y:S02]  /*5e70*/  F2FP.BF16.F32.PACK_AB R68, RZ, R68 ;  /* 0x00000044ff44723e */ /* 0x000fe400000010ff */
[C---:B------:R-:W-:Y:S01]  /*5e80*/  ISETP.GT.AND P2, PT, R0.reuse, 0x8, P1 ;  /* 0x000000080000780c */ /* 0x040fe20000f44270 */
[----:B------:R-:W-:Y:S01]  /*5e90*/  @P3 STG.E.U16 desc[UR36][R6.64+0xa2], R67 ;  /* 0x0000a24306003986 */ /* 0x000fe2000c101524 */
[----:B------:R-:W-:Y:S02]  /*5ea0*/  ISETP.GT.AND P1, PT, R3, 0x60, PT ;  /* 0x000000600300780c */ /* 0x000fe40003f24270 */
[----:B------:R-:W-:Y:S01]  /*5eb0*/  F2FP.BF16.F32.PACK_AB R69, RZ, R69 ;  /* 0x00000045ff45723e */ /* 0x000fe200000010ff */
[----:B------:R-:W-:Y:S01]  /*5ec0*/  @P4 STG.E.U16 desc[UR36][R4.64+0xb0], R68 ;  /* 0x0000b04404004986 */ /* 0x000fe2000c101524 */
[----:B------:R-:W-:-:S02]  /*5ed0*/  ISETP.GT.AND P3, PT, R0, 0x8, P0 ;  /* 0x000000080000780c */ /* 0x000fc40000764270 */
[----:B------:R-:W-:Y:S01]  /*5ee0*/  ISETP.GT.AND P0, PT, R3, 0x61, PT ;  /* 0x000000610300780c */ /* 0x000fe20003f04270 */
[----:B------:R-:W-:Y:S01]  /*5ef0*/  @P5 STG.E.U16 desc[UR36][R4.64+0xb2], R69 ;  /* 0x0000b24504005986 */ /* 0x000fe2000c101524 */
[C---:B------:R-:W-:Y:S02]  /*5f00*/  ISETP.GT.AND P4, PT, R0.reuse, RZ, P1 ;  /* 0x000000ff0000720c */ /* 0x040fe40000f84270 */
[----:B------:R-:W-:Y:S02]  /*5f10*/  ISETP.GT.AND P5, PT, R0, RZ, P0 ;  /* 0x000000ff0000720c */ /* 0x000fe400007a4270 */
[----:B------:R-:W-:Y:S02]  /*5f20*/  F2FP.BF16.F32.PACK_AB R70, RZ, R70 ;  /* 0x00000046ff46723e */ /* 0x000fe400000010ff */
[----:B------:R-:W-:Y:S02]  /*5f30*/  F2FP.BF16.F32.PACK_AB R71, RZ, R71 ;  /* 0x00000047ff47723e */ /* 0x000fe400000010ff */
[----:B------:R-:W-:Y:S01]  /*5f40*/  F2FP.BF16.F32.PACK_AB R72, RZ, R72 ;  /* 0x00000048ff48723e */ /* 0x000fe200000010ff */
[----:B------:R-:W-:Y:S01]  /*5f50*/  @P2 STG.E.U16 desc[UR36][R6.64+0xb0], R70 ;  /* 0x0000b04606002986 */ /* 0x000fe2000c101524 */
[----:B------:R-:W-:-:S02]  /*5f60*/  F2FP.BF16.F32.PACK_AB R73, RZ, R73 ;  /* 0x00000049ff49723e */ /* 0x000fc400000010ff */
[C---:B------:R-:W-:Y:S01]  /*5f70*/  ISETP.GT.AND P1, PT, R0.reuse, 0x8, P1 ;  /* 0x000000080000780c */ /* 0x040fe20000f24270 */
[----:B------:R-:W-:Y:S01]  /*5f80*/  @P3 STG.E.U16 desc[UR36][R6.64+0xb2], R71 ;  /* 0x0000b24706003986 */ /* 0x000fe2000c101524 */
[C---:B------:R-:W-:Y:S02]  /*5f90*/  ISETP.GT.AND P2, PT, R0.reuse, 0x8, P0 ;  /* 0x000000080000780c */ /* 0x040fe40000744270 */
[C---:B------:R-:W-:Y:S01]  /*5fa0*/  ISETP.GT.AND P0, PT, R3.reuse, 0x69, PT ;  /* 0x000000690300780c */ /* 0x040fe20003f04270 */
[----:B------:R-:W-:Y:S01]  /*5fb0*/  @P4 STG.E.U16 desc[UR36][R4.64+0xc0], R72 ;  /* 0x0000c04804004986 */ /* 0x000fe2000c101524 */
[----:B------:R-:W-:Y:S02]  /*5fc0*/  ISETP.GT.AND P4, PT, R3, 0x68, PT ;  /* 0x000000680300780c */ /* 0x000fe40003f84270 */
[----:B------:R-:W-:Y:S01]  /*5fd0*/  F2FP.BF16.F32.PACK_AB R74, RZ, R74 ;  /* 0x0000004aff4a723e */ /* 0x000fe200000010ff */
[----:B------:R-:W-:Y:S01]  /*5fe0*/  @P5 STG.E.U16 desc[UR36][R4.64+0xc2], R73 ;  /* 0x0000c24904005986 */ /* 0x000fe2000c101524 */
[----:B------:R-:W-:-:S02]  /*5ff0*/  ISETP.GT.AND P5, PT, R0, RZ, P4 ;  /* 0x000000ff0000720c */ /* 0x000fc400027a4270 */
[C---:B------:R-:W-:Y:S01]  /*6000*/  ISETP.GT.AND P3, PT, R0.reuse, RZ, P0 ;  /* 0x000000ff0000720c */ /* 0x040fe20000764270 */
[----:B------:R-:W-:Y:S01]  /*6010*/  @P1 STG.E.U16 desc[UR36][R6.64+0xc0], R74 ;  /* 0x0000c04a06001986 */ /* 0x000fe2000c101524 */
[----:B------:R-:W-:Y:S02]  /*6020*/  F2FP.BF16.F32.PACK_AB R75, RZ, R75 ;  /* 0x0000004bff4b723e */ /* 0x000fe400000010ff */
[----:B------:R-:W-:Y:S02]  /*6030*/  F2FP.BF16.F32.PACK_AB R76, RZ, R76 ;  /* 0x0000004cff4c723e */ /* 0x000fe400000010ff */
[C---:B------:R-:W-:Y:S01]  /*6040*/  ISETP.GT.AND P4, PT, R0.reuse, 0x8, P4 ;  /* 0x000000080000780c */ /* 0x040fe20002784270 */
[----:B------:R-:W-:Y:S01]  /*6050*/  @P2 STG.E.U16 desc[UR36][R6.64+0xc2], R75 ;  /* 0x0000c24b06002986 */ /* 0x000fe2000c101524 */
[----:B------:R-:W-:Y:S02]  /*6060*/  F2FP.BF16.F32.PACK_AB R77, RZ, R77 ;  /* 0x0000004dff4d723e */ /* 0x000fe400000010ff */
[----:B------:R-:W-:Y:S01]  /*6070*/  ISETP.GT.AND P2, PT, R3, 0x71, PT ;  /* 0x000000710300780c */ /* 0x000fe20003f44270 */
[----:B------:R-:W-:Y:S01]  /*6080*/  @P5 STG.E.U16 desc[UR36][R4.64+0xd0], R76 ;  /* 0x0000d04c04005986 */ /* 0x000fe2000c101524 */
[----:B------:R-:W-:-:S02]  /*6090*/  ISETP.GT.AND P5, PT, R0, 0x8, P0 ;  /* 0x000000080000780c */ /* 0x000fc400007a4270 */
[C---:B------:R-:W-:Y:S01]  /*60a0*/  ISETP.GT.AND P1, PT, R3.reuse, 0x78, PT ;  /* 0x000000780300780c */ /* 0x040fe20003f24270 */
[----:B------:R-:W-:Y:S01]  /*60b0*/  @P3 STG.E.U16 desc[UR36][R4.64+0xd2], R77 ;  /* 0x0000d24d04003986 */ /* 0x000fe2000c101524 */
[C---:B------:R-:W-:Y:S02]  /*60c0*/  ISETP.GT.AND P3, PT, R3.reuse, 0x70, PT ;  /* 0x000000700300780c */ /* 0x040fe40003f64270 */
[----:B------:R-:W-:Y:S01]  /*60d0*/  ISETP.GT.AND P0, PT, R3, 0x79, PT ;  /* 0x000000790300780c */ /* 0x000fe20003f04270 */
[----:B------:R-:W-:Y:S01]  /*60e0*/  @P4 IMAD.MOV.U32 R2, RZ, RZ, R6 ;  /* 0x000000ffff024224 */ /* 0x000fe200078e0006 */
[----:B------:R-:W-:Y:S01]  /*60f0*/  F2FP.BF16.F32.PACK_AB R78, RZ, R78 ;  /* 0x0000004eff4e723e */ /* 0x000fe200000010ff */
[----:B------:R-:W-:Y:S01]  /*6100*/  @P4 IMAD.MOV.U32 R3, RZ, RZ, R7 ;  /* 0x000000ffff034224 */ /* 0x000fe200078e0007 */
[----:B------:R-:W-:Y:S02]  /*6110*/  F2FP.BF16.F32.PACK_AB R79, RZ, R79 ;  /* 0x0000004fff4f723e */ /* 0x000fe400000010ff */
[----:B------:R-:W-:-:S02]  /*6120*/  F2FP.BF16.F32.PACK_AB R80, RZ, R80 ;  /* 0x00000050ff50723e */ /* 0x000fc400000010ff */
[----:B------:R0:W-:Y:S01]  /*6130*/  @P4 STG.E.U16 desc[UR36][R2.64+0xd0], R78 ;  /* 0x0000d04e02004986 */ /* 0x0001e2000c101524 */
[C---:B------:R-:W-:Y:S02]  /*6140*/  ISETP.GT.AND P4, PT, R0.reuse, RZ, P2 ;  /* 0x000000ff0000720c */ /* 0x040fe40001784270 */
[----:B------:R-:W-:Y:S02]  /*6150*/  F2FP.BF16.F32.PACK_AB R81, RZ, R81 ;  /* 0x00000051ff51723e */ /* 0x000fe400000010ff */
[----:B------:R-:W-:Y:S02]  /*6160*/  ISETP.GT.AND P2, PT, R0, 0x8, P2 ;  /* 0x000000080000780c */ /* 0x000fe40001744270 */
[----:B------:R-:W-:Y:S02]  /*6170*/  F2FP.BF16.F32.PACK_AB R82, RZ, R82 ;  /* 0x00000052ff52723e */ /* 0x000fe400000010ff */
[----:B------:R-:W-:Y:S02]  /*6180*/  F2FP.BF16.F32.PACK_AB R83, RZ, R83 ;  /* 0x00000053ff53723e */ /* 0x000fe400000010ff */
[----:B------:R-:W-:Y:S01]  /*6190*/  F2FP.BF16.F32.PACK_AB R84, RZ, R84 ;  /* 0x00000054ff54723e */ /* 0x000fe200000010ff */
[----:B0-----:R-:W-:Y:S01]  /*61a0*/  @P5 IMAD.MOV.U32 R2, RZ, RZ, R6 ;  /* 0x000000ffff025224 */ /* 0x001fe200078e0006 */
[----:B------:R-:W-:Y:S01]  /*61b0*/  F2FP.BF16.F32.PACK_AB R85, RZ, R85 ;  /* 0x00000055ff55723e */ /* 0x000fe200000010ff */
[----:B------:R-:W-:Y:S01]  /*61c0*/  @P5 IMAD.MOV.U32 R3, RZ, RZ, R7 ;  /* 0x000000ffff035224 */ /* 0x000fe200078e0007 */
[----:B------:R-:W-:-:S02]  /*61d0*/  F2FP.BF16.F32.PACK_AB R86, RZ, R86 ;  /* 0x00000056ff56723e */ /* 0x000fc400000010ff */
[----:B------:R-:W-:Y:S02]  /*61e0*/  F2FP.BF16.F32.PACK_AB R87, RZ, R87 ;  /* 0x00000057ff57723e */ /* 0x000fe400000010ff */
[----:B------:R0:W-:Y:S01]  /*61f0*/  @P5 STG.E.U16 desc[UR36][R2.64+0xd2], R79 ;  /* 0x0000d24f02005986 */ /* 0x0001e2000c101524 */
[C---:B------:R-:W-:Y:S02]  /*6200*/  ISETP.GT.AND P5, PT, R0.reuse, RZ, P3 ;  /* 0x000000ff0000720c */ /* 0x040fe40001fa4270 */
[----:B------:R-:W-:-:S11]  /*6210*/  ISETP.GT.AND P3, PT, R0, 0x8, P3 ;  /* 0x000000080000780c */ /* 0x000fd60001f64270 */
[----:B0-----:R-:W-:Y:S02]  /*6220*/  @P5 IMAD.MOV.U32 R2, RZ, RZ, R4 ;  /* 0x000000ffff025224 */ /* 0x001fe400078e0004 */
[----:B------:R-:W-:-:S05]  /*6230*/  @P5 IMAD.MOV.U32 R3, RZ, RZ, R5 ;  /* 0x000000ffff035224 */ /* 0x000fca00078e0005 */
[----:B------:R0:W-:Y:S01]  /*6240*/  @P5 STG.E.U16 desc[UR36][R2.64+0xe0], R80 ;  /* 0x0000e05002005986 */ /* 0x0001e2000c101524 */
[C---:B------:R-:W-:Y:S02]  /*6250*/  ISETP.GT.AND P5, PT, R0.reuse, RZ, P0 ;  /* 0x000000ff0000720c */ /* 0x040fe400007a4270 */
[----:B------:R-:W-:Y:S01]  /*6260*/  ISETP.GT.AND P0, PT, R0, 0x8, P0 ;  /* 0x000000080000780c */ /* 0x000fe20000704270 */
[----:B0-----:R-:W-:Y:S02]  /*6270*/  @P4 IMAD.MOV.U32 R2, RZ, RZ, R4 ;  /* 0x000000ffff024224 */ /* 0x001fe400078e0004 */
[----:B------:R-:W-:-:S05]  /*6280*/  @P4 IMAD.MOV.U32 R3, RZ, RZ, R5 ;  /* 0x000000ffff034224 */ /* 0x000fca00078e0005 */
[----:B------:R0:W-:Y:S01]  /*6290*/  @P4 STG.E.U16 desc[UR36][R2.64+0xe2], R81 ;  /* 0x0000e25102004986 */ /* 0x0001e2000c101524 */
[C---:B------:R-:W-:Y:S02]  /*62a0*/  ISETP.GT.AND P4, PT, R0.reuse, RZ, P1 ;  /* 0x000000ff0000720c */ /* 0x040fe40000f84270 */
[----:B------:R-:W-:Y:S01]  /*62b0*/  ISETP.GT.AND P1, PT, R0, 0x8, P1 ;  /* 0x000000080000780c */ /* 0x000fe20000f24270 */
[----:B0-----:R-:W-:Y:S02]  /*62c0*/  @P3 IMAD.MOV.U32 R2, RZ, RZ, R6 ;  /* 0x000000ffff023224 */ /* 0x001fe400078e0006 */
[----:B------:R-:W-:-:S05]  /*62d0*/  @P3 IMAD.MOV.U32 R3, RZ, RZ, R7 ;  /* 0x000000ffff033224 */ /* 0x000fca00078e0007 */
[----:B------:R0:W-:Y:S02]  /*62e0*/  @P3 STG.E.U16 desc[UR36][R2.64+0xe0], R82 ;  /* 0x0000e05202003986 */ /* 0x0001e4000c101524 */
[----:B0-----:R-:W-:Y:S02]  /*62f0*/  @P2 IMAD.MOV.U32 R2, RZ, RZ, R6 ;  /* 0x000000ffff022224 */ /* 0x001fe400078e0006 */
[----:B------:R-:W-:-:S05]  /*6300*/  @P2 IMAD.MOV.U32 R3, RZ, RZ, R7 ;  /* 0x000000ffff032224 */ /* 0x000fca00078e0007 */
[----:B------:R0:W-:Y:S02]  /*6310*/  @P2 STG.E.U16 desc[UR36][R2.64+0xe2], R83 ;  /* 0x0000e25302002986 */ /* 0x0001e4000c101524 */
[----:B0-----:R-:W-:Y:S02]  /*6320*/  @P4 IMAD.MOV.U32 R2, RZ, RZ, R4 ;  /* 0x000000ffff024224 */ /* 0x001fe400078e0004 */
[----:B------:R-:W-:-:S05]  /*6330*/  @P4 IMAD.MOV.U32 R3, RZ, RZ, R5 ;  /* 0x000000ffff034224 */ /* 0x000fca00078e0005 */
[----:B------:R0:W-:Y:S04]  /*6340*/  @P4 STG.E.U16 desc[UR36][R2.64+0xf0], R84 ;  /* 0x0000f05402004986 */ /* 0x0001e8000c101524 */
[----:B------:R1:W-:Y:S01]  /*6350*/  @P5 STG.E.U16 desc[UR36][R4.64+0xf2], R85 ;  /* 0x0000f25504005986 */ /* 0x0003e2000c101524 */
[----:B0-----:R-:W-:Y:S02]  /*6360*/  @P1 IMAD.MOV.U32 R2, RZ, RZ, R6 ;  /* 0x000000ffff021224 */ /* 0x001fe400078e0006 */
[----:B------:R-:W-:-:S05]  /*6370*/  @P1 IMAD.MOV.U32 R3, RZ, RZ, R7 ;  /* 0x000000ffff031224 */ /* 0x000fca00078e0007 */
[----:B------:R1:W-:Y:S04]  /*6380*/  @P1 STG.E.U16 desc[UR36][R2.64+0xf0], R86 ;  /* 0x0000f05602001986 */ /* 0x0003e8000c101524 */
[----:B------:R1:W-:Y:S02]  /*6390*/  @P0 STG.E.U16 desc[UR36][R6.64+0xf2], R87 ;  /* 0x0000f25706000986 */ /* 0x0003e4000c101524 */
.L_x_163:
[----:B------:R-:W-:Y:S05]  /*63a0*/  BSYNC B0 ;  /* 0x0000000000007941 */ /* 0x000fea0003800000 */
.L_x_37:
[----:B01----:R-:W2:Y:S01]  /*63b0*/  LDL.64 R2, [R1] ;  /* 0x0000000001027983 */ /* 0x003ea20000100a00 */
[----:B------:R-:W-:Y:S01]  /*63c0*/  ULDC.64 UR4, c[0x0][0x650] ;  /* 0x0001940000047ab9 */ /* 0x000fe20000000a00 */
[----:B------:R0:W-:Y:S01]  /*63d0*/  SYNCS.ARRIVE.TRANS64.A1T0 RZ, [R98+UR47], RZ ;  /* 0x000000ff62ff79a7 */ /* 0x0001e2000810002f */
[----:B------:R-:W-:Y:S01]  /*63e0*/  PRMT R0, RZ, 0x7610, R0 ;  /* 0x00007610ff007816 */ /* 0x000fe20000000000 */
[----:B-----5:R-:W-:Y:S02]  /*63f0*/  IMAD.MOV.U32 R19, RZ, RZ, -0x1 ;  /* 0xffffffffff137424 */ /* 0x020fe400078e00ff */
[----:B------:R-:W-:Y:S01]  /*6400*/  IMAD.MOV.U32 R22, RZ, RZ, -0x1 ;  /* 0xffffffffff167424 */ /* 0x000fe200078e00ff */
[----:B--2---:R-:W-:-:S04]  /*6410*/  LEA R18, P0, R2, R18, 0x1 ;  /* 0x0000001202127211 */ /* 0x004fc800078008ff */
[----:B------:R-:W-:Y:S01]  /*6420*/  LEA.HI.X R17, R2, R17, R23, 0x1, P0 ;  /* 0x0000001102117211 */ /* 0x000fe200000f0c17 */
[----:B------:R-:W-:Y:S01]  /*6430*/  IMAD.MOV.U32 R2, RZ, RZ, -0x1 ;  /* 0xffffffffff027424 */ /* 0x000fe200078e00ff */
[----:B------:R-:W-:-:S04]  /*6440*/  ISETP.GE.U32.AND P0, PT, R18, UR4, PT ;  /* 0x0000000412007c0c */ /* 0x000fc8000bf06070 */
[----:B------:R-:W-:-:S13]  /*6450*/  ISETP.GE.U32.AND.EX P0, PT, R17, UR5, PT, P0 ;  /* 0x0000000511007c0c */ /* 0x000fda000bf06100 */
[----:B0-----:R-:W-:Y:S05]  /*6460*/  @P0 BRA `(.L_x_164) ;  /* 0x0000000400700947 */ /* 0x001fea0003800000 */
[----:B------:R-:W0:Y:S01]  /*6470*/  S2R R10, SR_CTAID.X ;  /* 0x00000000000a7919 */ /* 0x000e220000002500 */
[----:B------:R-:W1:Y:S01]  /*6480*/  LDC.64 R8, c[0x0][0x628] ;  /* 0x00018a00ff087b82 */ /* 0x000e620000000a00 */
[----:B------:R-:W-:Y:S01]  /*6490*/  ULDC UR4, c[0x0][0x150] ;  /* 0x0000540000047ab9 */ /* 0x000fe20000000800 */
[----:B---34-:R-:W-:Y:S01]  /*64a0*/  IMAD.MOV.U32 R6, RZ, RZ, R18 ;  /* 0x000000ffff067224 */ /* 0x018fe200078e0012 */
[----:B------:R-:W2:Y:S01]  /*64b0*/  S2R R20, SR_CTAID.Y ;  /* 0x0000000000147919 */ /* 0x000ea20000002600 */
[----:B------:R-:W-:-:S04]  /*64c0*/  IMAD.MOV.U32 R7, RZ, RZ, R17 ;  /* 0x000000ffff077224 */ /* 0x000fc800078e0011 */
[----:B------:R-:W3:Y:S08]  /*64d0*/  LDC R15, c[0x0][0x144] ;  /* 0x00005100ff0f7b82 */ /* 0x000ef00000000800 */
[----:B------:R-:W4:Y:S08]  /*64e0*/  LDC R0, c[0x0][0x630] ;  /* 0x00018c00ff007b82 */ /* 0x000f300000000800 */
[----:B------:R-:W2:Y:S01]  /*64f0*/  LDC.64 R12, c[0x0][0x620] ;  /* 0x00018800ff0c7b82 */ /* 0x000ea20000000a00 */
[----:B-1----:R-:W-:-:S04]  /*6500*/  ISETP.NE.U32.AND P0, PT, R8, RZ, PT ;  /* 0x000000ff0800720c */ /* 0x002fc80003f05070 */
[----:B------:R-:W-:Y:S02]  /*6510*/  ISETP.NE.AND.EX P0, PT, R9, RZ, PT, P0 ;  /* 0x000000ff0900720c */ /* 0x000fe40003f05300 */
[----:B0-----:R-:W-:-:S05]  /*6520*/  I2FP.F32.U32 R2, R10 ;  /* 0x0000000a00027245 */ /* 0x001fca0000201000 */
[----:B------:R-:W-:-:S04]  /*6530*/  FMUL R2, R2, UR4 ;  /* 0x0000000402027c20 */ /* 0x000fc80008400000 */
[----:B------:R0:W1:Y:S02]  /*6540*/  F2I.U32.TRUNC.NTZ R14, R2 ;  /* 0x00000002000e7305 */ /* 0x000064000020f000 */
[----:B---34-:R-:W-:Y:S05]  /*6550*/  @!P0 BRA `(.L_x_165) ;  /* 0x0000000000288947 */ /* 0x018fea0003800000 */
[----:B------:R-:W3:Y:S02]  /*6560*/  LDC R3, c[0x0][0x634] ;  /* 0x00018d00ff037b82 */ /* 0x000ee40000000800 */
[----:B---3--:R-:W-:-:S05]  /*6570*/  IADD3 R7, P0, R18, R3, RZ ;  /* 0x0000000312077210 */ /* 0x008fca0007f1e0ff */
[----:B------:R-:W-:-:S04]  /*6580*/  IMAD.X R11, RZ, RZ, R17, P0 ;  /* 0x000000ffff0b7224 */ /* 0x000fc800000e0611 */
[----:B0-----:R-:W-:-:S04]  /*6590*/  IMAD.WIDE.U32 R2, R11, R8, RZ ;  /* 0x000000080b027225 */ /* 0x001fc800078e00ff */
[----:B------:R-:W-:-:S04]  /*65a0*/  IMAD.WIDE.U32 R4, P0, R7, R9, R2 ;  /* 0x0000000907047225 */ /* 0x000fc80007800002 */
[----:B------:R-:W-:-:S04]  /*65b0*/  IMAD.WIDE.U32 R2, R7, R8, RZ ;  /* 0x0000000807027225 */ /* 0x000fc800078e00ff */
[----:B------:R-:W-:Y:S01]  /*65c0*/  IMAD.X R7, RZ, RZ, RZ, P0 ;  /* 0x000000ffff077224 */ /* 0x000fe200000e06ff */
[----:B------:R-:W-:Y:S01]  /*65d0*/  IADD3 RZ, P0, R3, R4, RZ ;  /* 0x0000000403ff7210 */ /* 0x000fe20007f1e0ff */
[----:B------:R-:W-:-:S04]  /*65e0*/  IMAD.MOV.U32 R6, RZ, RZ, R5 ;  /* 0x000000ffff067224 */ /* 0x000fc800078e0005 */
[----:B------:R-:W-:-:S08]  /*65f0*/  IMAD.WIDE.U32.X R6, R11, R9, R6, P0 ;  /* 0x000000090b067225 */ /* 0x000fd000000e0406 */
.L_x_165:
[----:B------:R-:W3:Y:S01]  /*6600*/  LDC.64 R26, c[0x0][0x640] ;  /* 0x00019000ff1a7b82 */ /* 0x000ee20000000a00 */
[-C--:B------:R-:W-:Y:S01]  /*6610*/  SHF.R.U64 R11, R6, R0.reuse, R7 ;  /* 0x00000000060b7219 */ /* 0x080fe20000001207 */
[----:B------:R-:W-:Y:S01]  /*6620*/  IMAD.MOV.U32 R19, RZ, RZ, R17 ;  /* 0x000000ffff137224 */ /* 0x000fe200078e0011 */
[----:B------:R-:W-:Y:S01]  /*6630*/  SHF.R.U32.HI R0, RZ, R0, R7 ;  /* 0x00000000ff007219 */ /* 0x000fe20000011607 */
[----:B-1----:R-:W-:Y:S01]  /*6640*/  IMAD.MOV R14, RZ, RZ, -R14 ;  /* 0x000000ffff0e7224 */ /* 0x002fe200078e0a0e */
[----:B------:R-:W-:Y:S01]  /*6650*/  IADD3 R5, P0, RZ, -R11, RZ ;  /* 0x8000000bff057210 */ /* 0x000fe20007f1e0ff */
[----:B------:R-:W-:Y:S01]  /*6660*/  ULDC UR4, c[0x0][0x154] ;  /* 0x0000550000047ab9 */ /* 0x000fe20000000800 */
[----:B------:R-:W-:Y:S01]  /*6670*/  IMAD.MOV.U32 R7, RZ, RZ, 0x1 ;  /* 0x00000001ff077424 */ /* 0x000fe200078e00ff */
[----:B------:R-:W1:Y:S01]  /*6680*/  LDC R4, c[0x0][0x618] ;  /* 0x00018600ff047b82 */ /* 0x000e620000000800 */
[----:B------:R-:W-:Y:S02]  /*6690*/  IMAD R22, R15, R14, R10 ;  /* 0x0000000e0f167224 */ /* 0x000fe400078e020a */
[----:B------:R-:W-:-:S04]  /*66a0*/  IMAD.X R3, RZ, RZ, ~R0, P0 ;  /* 0x000000ffff037224 */ /* 0x000fc800000e0e00 */
[-C--:B--2---:R-:W-:Y:S01]  /*66b0*/  IMAD R0, R3, R12.reuse, RZ ;  /* 0x0000000c03007224 */ /* 0x084fe200078e02ff */
[----:B------:R-:W2:Y:S01]  /*66c0*/  LDC R6, c[0x0][0x608] ;  /* 0x00018200ff067b82 */ /* 0x000ea20000000800 */
[----:B0-----:R-:W-:-:S04]  /*66d0*/  IMAD.WIDE.U32 R2, R5, R12, R18 ;  /* 0x0000000c05027225 */ /* 0x001fc800078e0012 */
[----:B------:R-:W-:Y:S01]  /*66e0*/  IMAD R5, R5, R13, R0 ;  /* 0x0000000d05057224 */ /* 0x000fe200078e0200 */
[----:B------:R-:W-:Y:S02]  /*66f0*/  I2FP.F32.U32 R0, R20 ;  /* 0x0000001400007245 */ /* 0x000fe40000201000 */
[----:B------:R-:W0:Y:S01]  /*6700*/  LDC R24, c[0x0][0x658] ;  /* 0x00019600ff187b82 */ /* 0x000e220000000800 */
[----:B------:R-:W-:Y:S01]  /*6710*/  IMAD.IADD R3, R3, 0x1, R5 ;  /* 0x0000000103037824 */ /* 0x000fe200078e0205 */
[----:B---3--:R-:W-:Y:S01]  /*6720*/  ISETP.NE.U32.AND P0, PT, R26, RZ, PT ;  /* 0x000000ff1a00720c */ /* 0x008fe20003f05070 */
[----:B------:R-:W-:Y:S01]  /*6730*/  FMUL R0, R0, UR4 ;  /* 0x0000000400007c20 */ /* 0x000fe20008400000 */
[----:B------:R-:W-:Y:S02]  /*6740*/  IMAD.MOV.U32 R5, RZ, RZ, -0x1 ;  /* 0xffffffffff057424 */ /* 0x000fe400078e00ff */
[----:B------:R-:W-:Y:S01]  /*6750*/  ISETP.NE.AND.EX P0, PT, R27, RZ, PT, P0 ;  /* 0x000000ff1b00720c */ /* 0x000fe20003f05300 */
[----:B------:R3:W4:Y:S01]  /*6760*/  F2I.U32.TRUNC.NTZ R12, R0 ;  /* 0x00000000000c7305 */ /* 0x000722000020f000 */
[----:B------:R-:W3:Y:S01]  /*6770*/  LDC R15, c[0x0][0x148] ;  /* 0x00005200ff0f7b82 */ /* 0x000ee20000000800 */
[----:B-1----:R-:W-:-:S02]  /*6780*/  SHF.R.U64 R10, R2, R4, R3 ;  /* 0x00000004020a7219 */ /* 0x002fc40000001203 */
[----:B------:R-:W-:-:S05]  /*6790*/  SHF.R.U32.HI R3, RZ, R4, R3 ;  /* 0x00000004ff037219 */ /* 0x000fca0000011603 */
[----:B------:R-:W1:Y:S01]  /*67a0*/  LDC R14, c[0x0][0x600] ;  /* 0x00018000ff0e7b82 */ /* 0x000e620000000800 */
[-CC-:B--2---:R-:W-:Y:S02]  /*67b0*/  SHF.R.U64 R8, R10, R6.reuse, R3.reuse ;  /* 0x000000060a087219 */ /* 0x184fe40000001203 */
[----:B------:R-:W-:-:S05]  /*67c0*/  SHF.R.U32.HI R3, RZ, R6, R3 ;  /* 0x00000006ff037219 */ /* 0x000fca0000011603 */
[----:B------:R-:W2:Y:S01]  /*67d0*/  LDC R21, c[0x0][0x648] ;  /* 0x00019200ff157b82 */ /* 0x000ea20000000800 */
[-CC-:B0-----:R-:W-:Y:S02]  /*67e0*/  SHF.R.U64 R13, R8, R24.reuse, R3.reuse ;  /* 0x00000018080d7219 */ /* 0x181fe40000001203 */
[-C--:B------:R-:W-:Y:S02]  /*67f0*/  SHF.L.U32 R5, R5, R24.reuse, RZ ;  /* 0x0000001805057219 */ /* 0x080fe400000006ff */
[-C--:B------:R-:W-:Y:S01]  /*6800*/  SHF.R.U32.HI R3, RZ, R24.reuse, R3 ;  /* 0x00000018ff037219 */ /* 0x080fe20000011603 */
[----:B------:R-:W-:Y:S01]  /*6810*/  IMAD.MOV.U32 R2, RZ, RZ, R13 ;  /* 0x000000ffff027224 */ /* 0x000fe200078e000d */
[----:B------:R-:W-:Y:S01]  /*6820*/  SHF.L.U32 R24, R7, R24, RZ ;  /* 0x0000001807187219 */ /* 0x000fe200000006ff */
[----:B------:R-:W0:Y:S01]  /*6830*/  LDC R25, c[0x0][0x638] ;  /* 0x00018e00ff197b82 */ /* 0x000e220000000800 */
[----:B------:R-:W-:-:S07]  /*6840*/  LOP3.LUT R19, RZ, R5, RZ, 0x33, !PT ;  /* 0x00000005ff137212 */ /* 0x000fce00078e33ff */
[----:B------:R-:W0:Y:S01]  /*6850*/  LDC R28, c[0x0][0x610] ;  /* 0x00018400ff1c7b82 */ /* 0x000e220000000800 */
[----:B----4-:R-:W-:Y:S05]  /*6860*/  @!P0 BRA `(.L_x_166) ;  /* 0x0000000000288947 */ /* 0x010fea0003800000 */
[----:B---3--:R-:W3:Y:S02]  /*6870*/  LDC R0, c[0x0][0x64c] ;  /* 0x00019300ff007b82 */ /* 0x008ee40000000800 */
[----:B---3--:R-:W-:-:S05]  /*6880*/  IADD3 R7, P0, R13, R0, RZ ;  /* 0x000000000d077210 */ /* 0x008fca0007f1e0ff */
        /* <DEDUP_REMOVED lines=8> */
.L_x_166:
[----:B------:R-:W4:Y:S01]  /*6910*/  LDC R4, c[0x0][0x65c] ;  /* 0x00019700ff047b82 */ /* 0x000f220000000800 */
[----:B--23--:R-:W-:Y:S01]  /*6920*/  SHF.R.U64 R0, R2, R21, R3 ;  /* 0x0000001502007219 */ /* 0x00cfe20000001203 */
[----:B-1----:R-:W-:Y:S01]  /*6930*/  VIADD R3, R14, 0xffffffff ;  /* 0xffffffff0e037836 */ /* 0x002fe20000000000 */
[----:B------:R-:W-:Y:S01]  /*6940*/  LOP3.LUT R19, R8, R19, RZ, 0xc0, !PT ;  /* 0x0000001308137212 */ /* 0x000fe200078ec0ff */
[----:B------:R-:W-:Y:S02]  /*6950*/  IMAD.MOV R12, RZ, RZ, -R12 ;  /* 0x000000ffff0c7224 */ /* 0x000fe400078e0a0c */
[----:B------:R-:W-:Y:S01]  /*6960*/  IMAD.MOV R2, RZ, RZ, -R0 ;  /* 0x000000ffff027224 */ /* 0x000fe200078e0a00 */
[----:B------:R-:W-:Y:S01]  /*6970*/  LOP3.LUT R3, R10, R3, RZ, 0xc0, !PT ;  /* 0x000000030a037212 */ /* 0x000fe200078ec0ff */
[----:B------:R-:W-:Y:S02]  /*6980*/  IMAD R19, R24, R0, R19 ;  /* 0x0000000018137224 */ /* 0x000fe400078e0213 */
[----:B0-----:R-:W-:-:S04]  /*6990*/  IMAD R0, R2, R25, R13 ;  /* 0x0000001902007224 */ /* 0x001fc800078e020d */
[----:B------:R-:W-:Y:S01]  /*69a0*/  IMAD R2, R0, R14, R3 ;  /* 0x0000000e00027224 */ /* 0x000fe200078e0203 */
[----:B----4-:R-:W-:Y:S01]  /*69b0*/  ISETP.NE.AND P0, PT, R4, 0x1, PT ;  /* 0x000000010400780c */ /* 0x010fe20003f05270 */
[----:B------:R-:W-:-:S05]  /*69c0*/  IMAD.MOV.U32 R4, RZ, RZ, 0x1 ;  /* 0x00000001ff047424 */ /* 0x000fca00078e00ff */
[----:B------:R-:W-:-:S07]  /*69d0*/  PRMT R0, R4, 0x7610, R0 ;  /* 0x0000761004007816 */ /* 0x000fce0000000000 */
[----:B------:R-:W-:-:S04]  /*69e0*/  @P0 IMAD R22, R15, R12, R20 ;  /* 0x0000000c0f160224 */ /* 0x000fc800078e0214 */
[----:B------:R-:W-:-:S05]  /*69f0*/  IMAD R19, R19, R28, R22 ;  /* 0x0000001c13137224 */ /* 0x000fca00078e0216 */
[----:B------:R-:W-:Y:S02]  /*6a00*/  SEL R22, R2, R19, !P0 ;  /* 0x0000001302167207 */ /* 0x000fe40004000000 */
[----:B------:R-:W-:Y:S01]  /*6a10*/  SEL R19, R19, R2, !P0 ;  /* 0x0000000213137207 */ /* 0x000fe20004000000 */
[----:B------:R-:W-:-:S07]  /*6a20*/  IMAD.MOV.U32 R2, RZ, RZ, R11 ;  /* 0x000000ffff027224 */ /* 0x000fce00078e000b */
.L_x_164:
[----:B------:R-:W-:Y:S02]  /*6a30*/  LOP3.LUT P0, RZ, R0, 0xff, RZ, 0xc0, !PT ;  /* 0x000000ff00ff7812 */ /* 0x000fe4000780c0ff */
[----:B------:R-:W-:-:S11]  /*6a40*/  LOP3.LUT R103, R103, 0x1, RZ, 0x3c, !PT ;  /* 0x0000000167677812 */ /* 0x000fd600078e3cff */
[----:B------:R-:W-:Y:S05]  /*6a50*/  @P0 BRA `(.L_x_167) ;  /* 0xffffffac00b00947 */ /* 0x000fea000383ffff */
[----:B------:R-:W-:Y:S05]  /*6a60*/  EXIT ;  /* 0x000000000000794d */ /* 0x000fea0003800000 */
.L_x_18:
[----:B------:R-:W-:-:S08]  /*6a70*/  ISETP.NE.AND P0, PT, R5, RZ, PT ;  /* 0x000000ff0500720c */ /* 0x000fd00003f05270 */
[----:B0-----:R-:W0:-:S00]  /*6a80*/  USETMAXREG.DEALLOC.CTAPOOL 0x28 ;  /* 0x00000028000079c8 */ /* 0x001e0000080e0500 */
[----:B------:R-:W-:Y:S05]  /*6a90*/  @P0 EXIT ;  /* 0x000000000000094d */ /* 0x000fea0003800000 */
[----:B0-----:R-:W-:Y:S01]  /*6aa0*/  LOP3.LUT P0, RZ, R8, 0xff, RZ, 0xc0, !PT ;  /* 0x000000ff08ff7812 */ /* 0x001fe2000780c0ff */
[----:B------:R-:W-:Y:S02]  /*6ab0*/  IMAD.MOV.U32 R0, RZ, RZ, 0x1 ;  /* 0x00000001ff007424 */ /* 0x000fe400078e00ff */
[----:B------:R-:W-:-:S10]  /*6ac0*/  IMAD.MOV.U32 R7, RZ, RZ, RZ ;  /* 0x000000ffff077224 */ /* 0x000fd400078e00ff */
[----:B------:R-:W-:Y:S05]  /*6ad0*/  @!P0 BRA `(.L_x_168) ;  /* 0x0000000c008c8947 */ /* 0x000fea0003800000 */
[----:B------:R-:W0:Y:S01]  /*6ae0*/  S2UR UR9, SR_CgaCtaId ;  /* 0x00000000000979c3 */ /* 0x000e220000008800 */
[----:B------:R-:W-:Y:S01]  /*6af0*/  ULDC UR5, c[0x0][0x658] ;  /* 0x0001960000057ab9 */ /* 0x000fe20000000800 */
[----:B------:R-:W-:Y:S01]  /*6b00*/  UMOV UR10, 0xffffffff ;  /* 0xffffffff000a7882 */ /* 0x000fe20000000000 */
[----:B------:R-:W-:Y:S01]  /*6b10*/  UMOV UR14, 0x1 ;  /* 0x00000001000e7882 */ /* 0x000fe20000000000 */
[----:B------:R-:W-:Y:S01]  /*6b20*/  USHF.L.U32 UR10, UR10, UR5, URZ ;  /* 0x000000050a0a7299 */ /* 0x000fe2000800063f */
[----:B------:R-:W-:Y:S01]  /*6b30*/  LOP3.LUT P0, RZ, R4, 0x1f, RZ, 0xc0, !PT ;  /* 0x0000001f04ff7812 */ /* 0x000fe2000780c0ff */
[----:B------:R-:W-:Y:S01]  /*6b40*/  BSSY B0, `(.L_x_168) ;  /* 0x00000dc000007945 */ /* 0x000fe20003800000 */
[C---:B------:R-:W-:Y:S01]  /*6b50*/  ISETP.NE.AND P2, PT, R3.reuse, RZ, PT ;  /* 0x000000ff0300720c */ /* 0x040fe20003f45270 */
[----:B------:R-:W-:Y:S01]  /*6b60*/  ULOP3.LUT UR13, URZ, UR10, URZ, 0x33, !UPT ;  /* 0x0000000a3f0d7292 */ /* 0x000fe2000f8e333f */
[----:B------:R-:W-:Y:S01]  /*6b70*/  ISETP.NE.OR P0, PT, R3, RZ, !P0 ;  /* 0x000000ff0300720c */ /* 0x000fe20004705670 */
[----:B------:R-:W-:Y:S01]  /*6b80*/  IMAD.MOV.U32 R8, RZ, RZ, 0x1 ;  /* 0x00000001ff087424 */ /* 0x000fe200078e00ff */
[----:B------:R-:W-:Y:S01]  /*6b90*/  LOP3.LUT R6, R16, 0x2, RZ, 0xfc, !PT ;  /* 0x0000000210067812 */ /* 0x000fe200078efcff */
[----:B------:R-:W-:Y:S01]  /*6ba0*/  IMAD.MOV.U32 R0, RZ, RZ, 0x1 ;  /* 0x00000001ff007424 */ /* 0x000fe200078e00ff */
[----:B------:R-:W-:Y:S01]  /*6bb0*/  ULDC UR4, c[0x0][0x600] ;  /* 0x0001800000047ab9 */ /* 0x000fe20000000800 */
[----:B------:R-:W-:Y:S01]  /*6bc0*/  IMAD.MOV.U32 R7, RZ, RZ, RZ ;  /* 0x000000ffff077224 */ /* 0x000fe200078e00ff */
[----:B------:R-:W-:Y:S01]  /*6bd0*/  UMOV UR19, 0x1111 ;  /* 0x0000111100137882 */ /* 0x000fe20000000000 */
[----:B------:R-:W-:-:S02]  /*6be0*/  UIADD3 UR24, UR40, 0x1, URZ ;  /* 0x0000000128187890 */ /* 0x000fc4000fffe03f */
[----:B------:R-:W-:Y:S02]  /*6bf0*/  UIADD3 UR4, UR4, -0x1, URZ ;  /* 0xffffffff04047890 */ /* 0x000fe4000fffe03f */
[----:B------:R-:W-:Y:S01]  /*6c00*/  USHF.L.U32 UR5, UR14, UR5, URZ ;  /* 0x000000050e057299 */ /* 0x000fe2000800063f */
[----:B------:R-:W-:Y:S01]  /*6c10*/  ULDC.64 UR26, c[0x0][0x198] ;  /* 0x00006600001a7ab9 */ /* 0x000fe20000000a00 */
[----:B0-----:R-:W-:Y:S02]  /*6c20*/  USHF.R.U32.HI UR25, URZ, 0x2, UR9 ;  /* 0x000000023f197899 */ /* 0x001fe40008011609 */
[----:B------:R-:W-:Y:S02]  /*6c30*/  ULOP3.LUT UR8, UR9, 0x3, URZ, 0xc0, !UPT ;  /* 0x0000000309087892 */ /* 0x000fe4000f8ec03f */
[----:B------:R-:W-:Y:S02]  /*6c40*/  USHF.L.U32 UR6, UR9, 0x5, URZ ;  /* 0x0000000509067899 */ /* 0x000fe4000800063f */
[----:B------:R-:W-:-:S02]  /*6c50*/  USHF.L.U32 UR7, UR9, 0xa, URZ ;  /* 0x0000000a09077899 */ /* 0x000fc4000800063f */
[----:B------:R-:W-:Y:S02]  /*6c60*/  ULOP3.LUT UR9, UR9, 0xfffffffc, URZ, 0xc0, !UPT ;  /* 0xfffffffc09097892 */ /* 0x000fe4000f8ec03f */
[----:B------:R-:W-:Y:S02]  /*6c70*/  UISETP.GT.U32.AND UP0, UPT, UR8, 0xffff, UPT ;  /* 0x0000ffff0800788c */ /* 0x000fe4000bf04070 */
[----:B------:R-:W-:Y:S02]  /*6c80*/  ULOP3.LUT UR11, UR9, 0x1, URZ, 0xfc, !UPT ;  /* 0x00000001090b7892 */ /* 0x000fe4000f8efc3f */
[----:B------:R-:W-:Y:S02]  /*6c90*/  ULOP3.LUT UR12, UR9, 0x2, URZ, 0xfc, !UPT ;  /* 0x00000002090c7892 */ /* 0x000fe4000f8efc3f */
[----:B------:R-:W-:Y:S02]  /*6ca0*/  USHF.L.U32 UR10, UR14, UR9, URZ ;  /* 0x000000090e0a7299 */ /* 0x000fe4000800063f */
[----:B------:R-:W-:-:S02]  /*6cb0*/  ULOP3.LUT UR9, UR9, 0x3, URZ, 0xfc, !UPT ;  /* 0x0000000309097892 */ /* 0x000fc4000f8efc3f */
[----:B------:R-:W-:Y:S02]  /*6cc0*/  USHF.L.U32 UR11, UR14, UR11, URZ ;  /* 0x0000000b0e0b7299 */ /* 0x000fe4000800063f */
[----:B------:R-:W-:Y:S02]  /*6cd0*/  USHF.L.U32 UR12, UR14, UR12, URZ ;  /* 0x0000000c0e0c7299 */ /* 0x000fe4000800063f */
[----:B------:R-:W-:Y:S02]  /*6ce0*/  USEL UR8, UR8, 0xffff, !UP0 ;  /* 0x0000ffff08087887 */ /* 0x000fe4000c000000 */
[----:B------:R-:W-:Y:S02]  /*6cf0*/  USHF.L.U32 UR9, UR14, UR9, URZ ;  /* 0x000000090e097299 */ /* 0x000fe4000800063f */
[----:B------:R-:W-:Y:S02]  /*6d00*/  ULOP3.LUT UR10, UR12, UR10, UR11, 0xfe, !UPT ;  /* 0x0000000a0c0a7292 */ /* 0x000fe4000f8efe0b */
[----:B------:R-:W-:-:S02]  /*6d10*/  ULOP3.LUT UR8, UR8, 0xffff, URZ, 0xc0, !UPT ;  /* 0x0000ffff08087892 */ /* 0x000fc4000f8ec03f */
[----:B------:R-:W-:Y:S02]  /*6d20*/  ULOP3.LUT UR6, UR6, 0x60, URZ, 0xc0, !UPT ;  /* 0x0000006006067892 */ /* 0x000fe4000f8ec03f */
[----:B------:R-:W-:Y:S02]  /*6d30*/  ULOP3.LUT UR7, UR7, 0xc00, URZ, 0xc0, !UPT ;  /* 0x00000c0007077892 */ /* 0x000fe4000f8ec03f */
[----:B------:R-:W-:Y:S02]  /*6d40*/  ULOP3.LUT UR18, UR10, UR9, URZ, 0xfc, !UPT ;  /* 0x000000090a127292 */ /* 0x000fe4000f8efc3f */
[----:B------:R-:W-:-:S12]  /*6d50*/  USHF.L.U32 UR19, UR19, UR8, URZ ;  /* 0x0000000813137299 */ /* 0x000fd8000800063f */
.L_x_180:
[----:B------:R-:W-:-:S03]  /*6d60*/  UMOV UR8, 0xffffffff ;  /* 0xffffffff00087882 */ /* 0x000fc60000000000 */
[----:B------:R-:W-:Y:S05]  /*6d70*/  BRA.DIV UR8, `(.L_x_169) ;  /* 0x0000001608f07947 */ /* 0x000fea000b800000 */
[----:B------:R-:W-:-:S13]  /*6d80*/  ELECT P6, URZ, PT ;  /* 0x00000000003f782f */ /* 0x000fda00038c0000 */
.L_x_207:
[----:B------:R-:W0:Y:S01]  /*6d90*/  LDC R3, c[0x0][0x28c] ;  /* 0x0000a300ff037b82 */ /* 0x000e220000000800 */
[----:B------:R-:W-:Y:S01]  /*6da0*/  BSSY B1, `(.L_x_170) ;  /* 0x000003d000017945 */ /* 0x000fe20003800000 */
[----:B0-----:R-:W-:-:S13]  /*6db0*/  ISETP.LT.OR P6, PT, R3, 0x1, !P6 ;  /* 0x000000010300780c */ /* 0x001fda00077c1670 */
[----:B------:R-:W-:Y:S05]  /*6dc0*/  @P6 BRA `(.L_x_171) ;  /* 0x0000000000e86947 */ /* 0x000fea0003800000 */
[----:B------:R-:W-:Y:S01]  /*6dd0*/  LEA R19, R19, UR25, 0x2 ;  /* 0x0000001913137c11 */ /* 0x000fe2000f8e10ff */
[----:B------:R-:W-:Y:S01]  /*6de0*/  IMAD.MOV.U32 R11, RZ, RZ, RZ ;  /* 0x000000ffff0b7224 */ /* 0x000fe200078e00ff */
[----:B------:R-:W-:Y:S01]  /*6df0*/  LEA R22, R22, UR6, 0x7 ;  /* 0x0000000616167c11 */ /* 0x000fe2000f8e38ff */
[----:B------:R-:W-:Y:S02]  /*6e00*/  IMAD.U32 R13, RZ, RZ, UR24 ;  /* 0x00000018ff0d7e24 */ /* 0x000fe4000f8e00ff */
[----:B------:R-:W-:Y:S02]  /*6e10*/  IMAD.MOV.U32 R3, RZ, RZ, R0 ;  /* 0x000000ffff037224 */ /* 0x000fe400078e0000 */
[----:B------:R-:W-:Y:S02]  /*6e20*/  IMAD.MOV.U32 R4, RZ, RZ, R7 ;  /* 0x000000ffff047224 */ /* 0x000fe400078e0007 */
[----:B------:R-:W-:-:S07]  /*6e30*/  IMAD.SHL.U32 R19, R19, 0x10, RZ ;  /* 0x0000001013137824 */ /* 0x000fce00078e00ff */
.L_x_175:
[----:B------:R-:W0:Y:S01]  /*6e40*/  S2R R10, SR_CgaCtaId ;  /* 0x00000000000a7919 */ /* 0x000e220000008800 */
[----:B------:R-:W-:Y:S01]  /*6e50*/  MOV R5, 0x400 ;  /* 0x0000040000057802 */ /* 0x000fe20000000f00 */
[----:B------:R-:W1:Y:S03]  /*6e60*/  @!P2 LDC R9, c[0x0][0x500] ;  /* 0x00014000ff09ab82 */ /* 0x000e660000000800 */
[----:B0-----:R-:W-:Y:S02]  /*6e70*/  LEA R12, R10, R5, 0x18 ;  /* 0x000000050a0c7211 */ /* 0x001fe400078ec0ff */
[----:B------:R-:W-:-:S03]  /*6e80*/  SHF.L.U32 R5, R3, 0x1f, RZ ;  /* 0x0000001f03057819 */ /* 0x000fc600000006ff */
[----:B------:R-:W-:-:S04]  /*6e90*/  IMAD R10, R4, 0x8, R12 ;  /* 0x00000008040a7824 */ /* 0x000fc800078e020c */
[----:B------:R-:W0:Y:S02]  /*6ea0*/  SYNCS.PHASECHK.TRANS64.TRYWAIT P1, [R10+URZ+0x90], R5 ;  /* 0x000090050a0075a7 */ /* 0x000e24000802017f */
[----:B01----:R-:W-:Y:S05]  /*6eb0*/  @!P1 BRA `(.L_x_172) ;  /* 0x0000001400c09947 */ /* 0x003fea0003800000 */
.L_x_208:
[----:B0-----:R-:W-:Y:S01]  /*6ec0*/  PRMT R5, R6, 0x9910, RZ ;  /* 0x0000991006057816 */ /* 0x001fe200000000ff */
[----:B------:R0:W-:Y:S03]  /*6ed0*/  @!P2 SYNCS.ARRIVE.TRANS64 RZ, [R10+URZ], R9 ;  /* 0x000000090affa9a7 */ /* 0x0001e6000800003f */
[----:B------:R-:W-:-:S13]  /*6ee0*/  ISETP.NE.AND P1, PT, R5, 0x2, PT ;  /* 0x000000020500780c */ /* 0x000fda0003f25270 */
[----:B0-----:R-:W-:Y:S05]  /*6ef0*/  @P1 BRA `(.L_x_173) ;  /* 0x0000000000041947 */ /* 0x001fea0003800000 */
[----:B------:R-:W-:Y:S01]  /*6f00*/  BPT.TRAP 0x1 ;  /* 0x000000040000795c */ /* 0x000fe20000300000 */
.L_x_173:
[----:B------:R-:W-:Y:S05]  /*6f10*/  @P0 BRA `(.L_x_174) ;  /* 0x0000000000040947 */ /* 0x000fea0003800000 */
[----:B------:R-:W-:Y:S01]  /*6f20*/  BPT.TRAP 0x1 ;  /* 0x000000040000795c */ /* 0x000fe20000300000 */
.L_x_174:
[----:B------:R-:W-:Y:S01]  /*6f30*/  LEA R5, R4, UR25, 0x2 ;  /* 0x0000001904057c11 */ /* 0x000fe2000f8e10ff */
[----:B------:R-:W-:Y:S01]  /*6f40*/  VIADD R13, R13, 0xffffffff ;  /* 0xffffffff0d0d7836 */ /* 0x000fe20000000000 */
[----:B------:R-:W-:Y:S01]  /*6f50*/  R2UR UR22, R19 ;  /* 0x00000000131672ca */ /* 0x000fe200000e0000 */
[----:B------:R-:W-:Y:S01]  /*6f60*/  UIADD3 UR14, UP0, UR26, 0xf0, URZ ;  /* 0x000000f01a0e7890 */ /* 0x000fe2000ff1e03f */
[----:B------:R-:W-:Y:S01]  /*6f70*/  R2UR UR9, R10 ;  /* 0x000000000a0972ca */ /* 0x000fe200000e0000 */
[----:B------:R-:W-:Y:S01]  /*6f80*/  IMAD.SHL.U32 R5, R5, 0x200, RZ ;  /* 0x0000020005057824 */ /* 0x000fe200078e00ff */
[----:B------:R-:W-:Y:S01]  /*6f90*/  R2UR UR10, R11 ;  /* 0x000000000b0a72ca */ /* 0x000fe200000e0000 */
[----:B------:R-:W-:Y:S01]  /*6fa0*/  UIADD3 UR30, UP1, UR26, 0x1f0, URZ ;  /* 0x000001f01a1e7890 */ /* 0x000fe2000ff3e03f */
[----:B------:R-:W-:Y:S01]  /*6fb0*/  R2UR UR12, R2 ;  /* 0x00000000020c72ca */ /* 0x000fe200000e0000 */
[--C-:B------:R-:W-:Y:S01]  /*6fc0*/  IMAD R9, R5, 0x2, R12.reuse ;  /* 0x0000000205097824 */ /* 0x100fe200078e020c */
[----:B------:R-:W-:Y:S01]  /*6fd0*/  LEA R5, R4, UR7, 0xc ;  /* 0x0000000704057c11 */ /* 0x000fe2000f8e60ff */
[----:B------:R-:W-:Y:S01]  /*6fe0*/  UIADD3.X UR15, URZ, UR27, URZ, UP0, !UPT ;  /* 0x0000001b3f0f7290 */ /* 0x000fe200087fe43f */
[----:B------:R-:W-:Y:S01]  /*6ff0*/  R2UR UR23, R22 ;  /* 0x00000000161772ca */ /* 0x000fe200000e0000 */
[----:B------:R-:W-:Y:S01]  /*7000*/  UPRMT UR20, URZ, 0x5410, UR19 ;  /* 0x000054103f147896 */ /* 0x000fe20008000013 */
[----:B------:R-:W-:Y:S01]  /*7010*/  R2UR UR8, R9 ;  /* 0x00000000090872ca */ /* 0x000fe200000e0000 */
[----:B------:R-:W-:Y:S01]  /*7020*/  IMAD R5, R5, 0x2, R12 ;  /* 0x0000000205057824 */ /* 0x000fe200078e020c */
[----:B------:R-:W-:Y:S01]  /*7030*/  ISETP.GT.AND P3, PT, R13, 0x1, PT ;  /* 0x000000010d00780c */ /* 0x000fe20003f64270 */
[----:B------:R-:W-:Y:S01]  /*7040*/  VIADD R4, R4, 0x1 ;  /* 0x0000000104047836 */ /* 0x000fe20000000000 */
[----:B------:R-:W-:Y:S01]  /*7050*/  UPRMT UR28, URZ, 0x5410, UR18 ;  /* 0x000054103f1c7896 */ /* 0x000fe20008000012 */
[----:B------:R-:W-:Y:S01]  /*7060*/  VIADD R11, R11, 0x20 ;  /* 0x000000200b0b7836 */ /* 0x000fe20000000000 */
[----:B------:R-:W-:Y:S01]  /*7070*/  R2UR UR11, R5 ;  /* 0x00000000050b72ca */ /* 0x000fe200000e0000 */
[----:B------:R-:W-:Y:S01]  /*7080*/  UIADD3.X UR31, URZ, UR27, URZ, UP1, !UPT ;  /* 0x0000001b3f1f7290 */ /* 0x000fe20008ffe43f */
[----:B------:R-:W-:Y:S01]  /*7090*/  ISETP.NE.AND P1, PT, R4, 0x12, PT ;  /* 0x000000120400780c */ /* 0x000fe20003f25270 */
[----:B------:R-:W-:Y:S01]  /*70a0*/  UMOV UR16, 0x0 ;  /* 0x0000000000107882 */ /* 0x000fe20000000000 */
[----:B------:R-:W-:-:S02]  /*70b0*/  UMOV UR17, 0x10000000 ;  /* 0x1000000000117882 */ /* 0x000fc40000000000 */
[----:B------:R-:W-:Y:S01]  /*70c0*/  SEL R10, RZ, 0x1, P1 ;  /* 0x00000001ff0a7807 */ /* 0x000fe20000800000 */
[----:B------:R-:W-:Y:S01]  /*70d0*/  UIADD3 UR8, UR8, 0x200, URZ ;  /* 0x0000020008087890 */ /* 0x000fe2000fffe03f */
[----:B------:R-:W-:Y:S02]  /*70e0*/  SEL R4, R4, RZ, P1 ;  /* 0x000000ff04047207 */ /* 0x000fe40000800000 */
[----:B------:R-:W-:-:S03]  /*70f0*/  LOP3.LUT R3, R3, R10, RZ, 0x3c, !PT ;  /* 0x0000000a03037212 */ /* 0x000fc600078e3cff */
[----:B------:R-:W-:-:S03]  /*7100*/  UIADD3 UR21, UR11, 0x12200, URZ ;  /* 0x000122000b157890 */ /* 0x000fc6000fffe03f */
[----:B------:R-:W-:Y:S02]  /*7110*/  UMOV UR11, UR22 ;  /* 0x00000016000b7c82 */ /* 0x000fe40008000000 */
[----:B------:R0:W-:Y:S02]  /*7120*/  UTMALDG.3D.MULTICAST [UR8], [UR14], UR20, desc[UR16] ;  /* 0x000010080e0073b4 */ /* 0x0001e40008011814 */
[----:B0-----:R-:W-:Y:S01]  /*7130*/  UMOV UR8, UR21 ;  /* 0x0000001500087c82 */ /* 0x001fe20008000000 */
[----:B------:R-:W-:Y:S02]  /*7140*/  UMOV UR11, UR23 ;  /* 0x00000017000b7c82 */ /* 0x000fe40008000000 */
[----:B------:R0:W-:Y:S02]  /*7150*/  UTMALDG.3D.MULTICAST [UR8], [UR30], UR28, desc[UR16] ;  /* 0x000010081e0073b4 */ /* 0x0001e4000801181c */
[----:B0-----:R-:W-:Y:S05]  /*7160*/  @P3 BRA `(.L_x_175) ;  /* 0xfffffffc00343947 */ /* 0x001fea000383ffff */
.L_x_171:
[----:B------:R-:W-:Y:S05]  /*7170*/  BSYNC B1 ;  /* 0x0000000000017941 */ /* 0x000fea0003800000 */
.L_x_170:
[----:B------:R-:W2:Y:S01]  /*7180*/  LDL.64 R14, [R1] ;  /* 0x00000000010e7983 */ /* 0x000ea20000100a00 */
[----:B------:R-:W-:Y:S01]  /*7190*/  LOP3.LUT P4, RZ, R8, 0xff, RZ, 0xc0, !PT ;  /* 0x000000ff08ff7812 */ /* 0x000fe2000788c0ff */
[----:B------:R-:W-:Y:S01]  /*71a0*/  VIADD R4, R7, UR40 ;  /* 0x0000002807047c36 */ /* 0x000fe20008000000 */
[----:B------:R-:W-:Y:S01]  /*71b0*/  ULDC.64 UR8, c[0x0][0x650] ;  /* 0x0001940000087ab9 */ /* 0x000fe20000000a00 */
[----:B------:R-:W-:Y:S01]  /*71c0*/  IMAD.U32 R7, RZ, RZ, UR40 ;  /* 0x00000028ff077e24 */ /* 0x000fe2000f8e00ff */
[----:B------:R-:W-:Y:S01]  /*71d0*/  UISETP.GE.U32.AND UP0, UPT, UR40, 0x12, UPT ;  /* 0x000000122800788c */ /* 0x000fe2000bf06070 */
[----:B------:R-:W-:Y:S01]  /*71e0*/  BSSY B1, `(.L_x_176) ;  /* 0x000006f000017945 */ /* 0x000fe20003800000 */
[----:B------:R-:W-:Y:S01]  /*71f0*/  ISETP.GT.U32.AND P1, PT, R4, 0x11, PT ;  /* 0x000000110400780c */ /* 0x000fe20003f24070 */
[----:B------:R-:W-:Y:S01]  /*7200*/  IMAD.MOV.U32 R19, RZ, RZ, -0x1 ;  /* 0xffffffffff137424 */ /* 0x000fe200078e00ff */
[----:B------:R-:W-:Y:S01]  /*7210*/  PRMT R8, RZ, 0x7610, R8 ;  /* 0x00007610ff087816 */ /* 0x000fe20000000008 */
[----:B------:R-:W-:Y:S01]  /*7220*/  IMAD.MOV.U32 R22, RZ, RZ, -0x1 ;  /* 0xffffffffff167424 */ /* 0x000fe200078e00ff */
[----:B------:R-:W-:-:S02]  /*7230*/  ISETP.LT.U32.AND P1, PT, R7, 0x12, P1 ;  /* 0x000000120700780c */ /* 0x000fc40000f21070 */
[----:B------:R-:W-:Y:S01]  /*7240*/  PLOP3.LUT P3, PT, PT, PT, UP0, 0x80, 0x0 ;  /* 0x000000000000781c */ /* 0x000fe20003f6f008 */
[----:B------:R-:W0:Y:S01]  /*7250*/  @P4 S2R R3, SR_CgaCtaId ;  /* 0x0000000000034919 */ /* 0x000e220000008800 */
[----:B------:R-:W-:-:S04]  /*7260*/  @P4 MOV R2, 0x400 ;  /* 0x0000040000024802 */ /* 0x000fc80000000f00 */
[----:B0-----:R-:W-:Y:S01]  /*7270*/  @P4 LEA R5, R3, R2, 0x18 ;  /* 0x0000000203054211 */ /* 0x001fe200078ec0ff */
[----:B------:R-:W-:-:S03]  /*7280*/  IMAD.WIDE.U32 R2, R4, 0x38e38e39, RZ ;  /* 0x38e38e3904027825 */ /* 0x000fc600078e00ff */
[----:B------:R0:W-:Y:S01]  /*7290*/  @P4 SYNCS.ARRIVE.TRANS64.A1T0 RZ, [R5+URZ+0x158], RZ ;  /* 0x000158ff05ff49a7 */ /* 0x0001e2000810003f */
[----:B------:R-:W-:Y:S01]  /*72a0*/  IMAD.MOV.U32 R2, RZ, RZ, -0x1 ;  /* 0xffffffffff027424 */ /* 0x000fe200078e00ff */
[----:B0-----:R-:W-:Y:S02]  /*72b0*/  SHF.R.U32.HI R5, RZ, 0x2, R3 ;  /* 0x00000002ff057819 */ /* 0x001fe40000011603 */
[----:B------:R-:W-:-:S03]  /*72c0*/  SEL R3, RZ, 0x1, !P1 ;  /* 0x00000001ff037807 */ /* 0x000fc60004800000 */
[----:B------:R-:W-:Y:S01]  /*72d0*/  IMAD R7, R5, -0x12, R4 ;  /* 0xffffffee05077824 */ /* 0x000fe200078e0204 */
[----:B------:R-:W-:Y:S02]  /*72e0*/  LOP3.LUT R0, R0, R3, RZ, 0x3c, !PT ;  /* 0x0000000300007212 */ /* 0x000fe400078e3cff */
[----:B------:R-:W-:Y:S02]  /*72f0*/  PRMT R3, RZ, 0x7610, R3 ;  /* 0x00007610ff037816 */ /* 0x000fe40000000003 */
[----:B------:R-:W-:Y:S02]  /*7300*/  @P3 LOP3.LUT R0, R0, 0x1, R5, 0x78, !PT ;  /* 0x0000000100003812 */ /* 0x000fe400078e7805 */
[----:B--2---:R-:W-:-:S04]  /*7310*/  IADD3 R18, P4, R18, R14, RZ ;  /* 0x0000000e12127210 */ /* 0x004fc80007f9e0ff */
[----:B------:R-:W-:Y:S01]  /*7320*/  ISETP.GE.U32.AND P1, PT, R18, UR8, PT ;  /* 0x0000000812007c0c */ /* 0x000fe2000bf26070 */
[----:B------:R-:W-:-:S05]  /*7330*/  IMAD.X R17, R17, 0x1, R23, P4 ;  /* 0x0000000111117824 */ /* 0x000fca00020e0617 */
[----:B------:R-:W-:-:S13]  /*7340*/  ISETP.GE.U32.AND.EX P1, PT, R17, UR9, PT, P1 ;  /* 0x0000000911007c0c */ /* 0x000fda000bf26110 */
[----:B------:R-:W-:Y:S05]  /*7350*/  @P1 BRA `(.L_x_177) ;  /* 0x00000004005c1947 */ /* 0x000fea0003800000 */
[----:B------:R-:W0:Y:S01]  /*7360*/  S2R R11, SR_CTAID.X ;  /* 0x00000000000b7919 */ /* 0x000e220000002500 */
[----:B------:R-:W-:Y:S01]  /*7370*/  ULDC.64 UR8, c[0x0][0x628] ;  /* 0x00018a0000087ab9 */ /* 0x000fe20000000a00 */
[----:B------:R-:W1:Y:S01]  /*7380*/  LDC R12, c[0x0][0x144] ;  /* 0x00005100ff0c7b82 */ /* 0x000e620000000800 */
[----:B------:R-:W-:Y:S01]  /*7390*/  ISETP.NE.U32.AND P1, PT, RZ, UR8, PT ;  /* 0x00000008ff007c0c */ /* 0x000fe2000bf25070 */
[----:B------:R-:W2:Y:S01]  /*73a0*/  S2R R9, SR_CTAID.Y ;  /* 0x0000000000097919 */ /* 0x000ea20000002600 */
[----:B------:R-:W-:Y:S01]  /*73b0*/  ULDC UR10, c[0x0][0x150] ;  /* 0x00005400000a7ab9 */ /* 0x000fe20000000800 */
[----:B------:R-:W-:Y:S01]  /*73c0*/  ULDC UR11, c[0x0][0x630] ;  /* 0x00018c00000b7ab9 */ /* 0x000fe20000000800 */
[----:B------:R-:W-:Y:S01]  /*73d0*/  ISETP.NE.AND.EX P1, PT, RZ, UR9, PT, P1 ;  /* 0x00000009ff007c0c */ /* 0x000fe2000bf25310 */
[----:B------:R-:W-:Y:S01]  /*73e0*/  IMAD.MOV.U32 R2, RZ, RZ, R18 ;  /* 0x000000ffff027224 */ /* 0x000fe200078e0012 */
[----:B0-----:R-:W-:-:S05]  /*73f0*/  I2FP.F32.U32 R3, R11 ;  /* 0x0000000b00037245 */ /* 0x001fca0000201000 */
[----:B------:R-:W-:Y:S01]  /*7400*/  FMUL R14, R3, UR10 ;  /* 0x0000000a030e7c20 */ /* 0x000fe20008400000 */
[----:B------:R-:W-:-:S05]  /*7410*/  IMAD.MOV.U32 R3, RZ, RZ, R17 ;  /* 0x000000ffff037224 */ /* 0x000fca00078e0011 */
[----:B--2---:R-:W-:Y:S05]  /*7420*/  @!P1 BRA `(.L_x_178) ;  /* 0x0000000000289947 */ /* 0x004fea0003800000 */
[----:B------:R-:W-:Y:S02]  /*7430*/  ULDC UR10, c[0x0][0x634] ;  /* 0x00018d00000a7ab9 */ /* 0x000fe40000000800 */
[----:B------:R-:W-:-:S05]  /*7440*/  IADD3 R3, P1, R18, UR10, RZ ;  /* 0x0000000a12037c10 */ /* 0x000fca000ff3e0ff */
[----:B------:R-:W-:-:S04]  /*7450*/  IMAD.X R13, RZ, RZ, R17, P1 ;  /* 0x000000ffff0d7224 */ /* 0x000fc800008e0611 */
[----:B------:R-:W-:-:S04]  /*7460*/  IMAD.WIDE.U32 R4, R13, UR8, RZ ;  /* 0x000000080d047c25 */ /* 0x000fc8000f8e00ff */
[----:B------:R-:W-:-:S04]  /*7470*/  IMAD.WIDE.U32 R4, P1, R3, UR9, R4 ;  /* 0x0000000903047c25 */ /* 0x000fc8000f820004 */
[----:B------:R-:W-:-:S04]  /*7480*/  IMAD.WIDE.U32 R2, R3, UR8, RZ ;  /* 0x0000000803027c25 */ /* 0x000fc8000f8e00ff */
[----:B------:R-:W-:Y:S01]  /*7490*/  IMAD.MOV.U32 R2, RZ, RZ, R5 ;  /* 0x000000ffff027224 */ /* 0x000fe200078e0005 */
[----:B------:R-:W-:Y:S01]  /*74a0*/  IADD3 RZ, P3, R3, R4, RZ ;  /* 0x0000000403ff7210 */ /* 0x000fe20007f7e0ff */
[----:B------:R-:W-:-:S04]  /*74b0*/  IMAD.X R3, RZ, RZ, RZ, P1 ;  /* 0x000000ffff037224 */ /* 0x000fc800008e06ff */
[----:B------:R-:W-:-:S08]  /*74c0*/  IMAD.WIDE.U32.X R2, R13, UR9, R2, P3 ;  /* 0x000000090d027c25 */ /* 0x000fd000098e0402 */
.L_x_178:
[--C-:B------:R-:W-:Y:S01]  /*74d0*/  SHF.R.U64 R10, R2, UR11, R3.reuse ;  /* 0x0000000b020a7c19 */ /* 0x100fe20008001203 */
[----:B------:R-:W0:Y:S01]  /*74e0*/  F2I.U32.TRUNC.NTZ R14, R14 ;  /* 0x0000000e000e7305 */ /* 0x000e22000020f000 */
[----:B------:R-:W-:Y:S01]  /*74f0*/  SHF.R.U32.HI R2, RZ, UR11, R3 ;  /* 0x0000000bff027c19 */ /* 0x000fe20008011603 */
[----:B------:R-:W-:Y:S01]  /*7500*/  ULDC.64 UR8, c[0x0][0x620] ;  /* 0x0001880000087ab9 */ /* 0x000fe20000000a00 */
[----:B------:R-:W-:Y:S01]  /*7510*/  IADD3 R5, P1, RZ, -R10, RZ ;  /* 0x8000000aff057210 */ /* 0x000fe20007f3e0ff */
[----:B------:R-:W-:Y:S01]  /*7520*/  IMAD.MOV.U32 R3, RZ, RZ, R17 ;  /* 0x000000ffff037224 */ /* 0x000fe200078e0011 */
[----:B------:R-:W-:-:S03]  /*7530*/  ULDC.64 UR10, c[0x0][0x640] ;  /* 0x00019000000a7ab9 */ /* 0x000fc60000000a00 */
[----:B------:R-:W-:Y:S01]  /*7540*/  IMAD.X R2, RZ, RZ, ~R2, P1 ;  /* 0x000000ffff027224 */ /* 0x000fe200008e0e02 */
[----:B------:R-:W-:-:S03]  /*7550*/  ISETP.NE.U32.AND P1, PT, RZ, UR10, PT ;  /* 0x0000000aff007c0c */ /* 0x000fc6000bf25070 */
[----:B------:R-:W-:Y:S01]  /*7560*/  IMAD R4, R2, UR8, RZ ;  /* 0x0000000802047c24 */ /* 0x000fe2000f8e02ff */
[----:B------:R-:W-:Y:S01]  /*7570*/  ISETP.NE.AND.EX P1, PT, RZ, UR11, PT, P1 ;  /* 0x0000000bff007c0c */ /* 0x000fe2000bf25310 */
[----:B------:R-:W-:-:S04]  /*7580*/  IMAD.MOV.U32 R2, RZ, RZ, R18 ;  /* 0x000000ffff027224 */ /* 0x000fc800078e0012 */
[----:B------:R-:W-:Y:S01]  /*7590*/  IMAD.WIDE.U32 R2, R5, UR8, R2 ;  /* 0x0000000805027c25 */ /* 0x000fe2000f8e0002 */
[----:B------:R-:W-:-:S03]  /*75a0*/  ULDC UR8, c[0x0][0x618] ;  /* 0x0001860000087ab9 */ /* 0x000fc60000000800 */
[----:B------:R-:W-:Y:S01]  /*75b0*/  IMAD R5, R5, UR9, R4 ;  /* 0x0000000905057c24 */ /* 0x000fe2000f8e0204 */
[----:B------:R-:W-:Y:S01]  /*75c0*/  ULDC UR9, c[0x0][0x154] ;  /* 0x0000550000097ab9 */ /* 0x000fe20000000800 */
[----:B0-----:R-:W-:Y:S02]  /*75d0*/  IMAD.MOV R4, RZ, RZ, -R14 ;  /* 0x000000ffff047224 */ /* 0x001fe400078e0a0e */
[----:B------:R-:W0:Y:S01]  /*75e0*/  LDC R14, c[0x0][0x148] ;  /* 0x00005200ff0e7b82 */ /* 0x000e220000000800 */
[----:B------:R-:W-:Y:S02]  /*75f0*/  IMAD.IADD R3, R3, 0x1, R5 ;  /* 0x0000000103037824 */ /* 0x000fe400078e0205 */
[----:B-1----:R-:W-:Y:S01]  /*7600*/  IMAD R11, R12, R4, R11 ;  /* 0x000000040c0b7224 */ /* 0x002fe200078e020b */
[----:B------:R-:W-:Y:S02]  /*7610*/  I2FP.F32.U32 R4, R9 ;  /* 0x0000000900047245 */ /* 0x000fe40000201000 */
[----:B------:R-:W-:-:S02]  /*7620*/  SHF.R.U64 R12, R2, UR8, R3 ;  /* 0x00000008020c7c19 */ /* 0x000fc40008001203 */
[----:B------:R-:W-:Y:S01]  /*7630*/  SHF.R.U32.HI R3, RZ, UR8, R3 ;  /* 0x00000008ff037c19 */ /* 0x000fe20008011603 */
[----:B------:R-:W-:Y:S01]  /*7640*/  FMUL R4, R4, UR9 ;  /* 0x0000000904047c20 */ /* 0x000fe20008400000 */
[----:B------:R-:W-:Y:S02]  /*7650*/  ULDC UR8, c[0x0][0x608] ;  /* 0x0001820000087ab9 */ /* 0x000fe40000000800 */
[--C-:B------:R-:W-:Y:S01]  /*7660*/  SHF.R.U64 R15, R12, UR8, R3.reuse ;  /* 0x000000080c0f7c19 */ /* 0x100fe20008001203 */
[----:B------:R1:W2:Y:S01]  /*7670*/  F2I.U32.TRUNC.NTZ R20, R4 ;  /* 0x0000000400147305 */ /* 0x0002a2000020f000 */
[----:B------:R-:W-:Y:S01]  /*7680*/  SHF.R.U32.HI R2, RZ, UR8, R3 ;  /* 0x00000008ff027c19 */ /* 0x000fe20008011603 */
[----:B------:R-:W-:-:S03]  /*7690*/  ULDC UR8, c[0x0][0x658] ;  /* 0x0001960000087ab9 */ /* 0x000fc60000000800 */
[--C-:B------:R-:W-:Y:S02]  /*76a0*/  SHF.R.U64 R13, R15, UR8, R2.reuse ;  /* 0x000000080f0d7c19 */ /* 0x100fe40008001202 */
[----:B------:R-:W-:-:S03]  /*76b0*/  SHF.R.U32.HI R19, RZ, UR8, R2 ;  /* 0x00000008ff137c19 */ /* 0x000fc60008011602 */
[----:B------:R-:W-:Y:S02]  /*76c0*/  IMAD.MOV.U32 R2, RZ, RZ, R13 ;  /* 0x000000ffff027224 */ /* 0x000fe400078e000d */
[----:B------:R-:W-:Y:S01]  /*76d0*/  IMAD.MOV.U32 R3, RZ, RZ, R19 ;  /* 0x000000ffff037224 */ /* 0x000fe200078e0013 */
[----:B-1----:R-:W-:Y:S06]  /*76e0*/  @!P1 BRA `(.L_x_179) ;  /* 0x0000000000289947 */ /* 0x002fec0003800000 */
        /* <DEDUP_REMOVED lines=10> */
.L_x_179:
[----:B------:R-:W1:Y:S01]  /*7790*/  LDC R4, c[0x0][0x65c] ;  /* 0x00019700ff047b82 */ /* 0x000e620000000800 */
[----:B------:R-:W-:Y:S01]  /*77a0*/  ULDC UR8, c[0x0][0x648] ;  /* 0x0001920000087ab9 */ /* 0x000fe20000000800 */
[----:B------:R-:W-:Y:S01]  /*77b0*/  LOP3.LUT R15, R15, UR13, RZ, 0xc0, !PT ;  /* 0x0000000d0f0f7c12 */ /* 0x000fe2000f8ec0ff */
[----:B--2---:R-:W-:Y:S01]  /*77c0*/  IMAD.MOV R20, RZ, RZ, -R20 ;  /* 0x000000ffff147224 */ /* 0x004fe200078e0a14 */
[----:B------:R-:W-:Y:S01]  /*77d0*/  SHF.R.U64 R2, R2, UR8, R3 ;  /* 0x0000000802027c19 */ /* 0x000fe20008001203 */
[----:B------:R-:W-:Y:S01]  /*77e0*/  ULDC UR8, c[0x0][0x638] ;  /* 0x00018e0000087ab9 */ /* 0x000fe20000000800 */
[----:B------:R-:W-:Y:S01]  /*77f0*/  LOP3.LUT R12, R12, UR4, RZ, 0xc0, !PT ;  /* 0x000000040c0c7c12 */ /* 0x000fe2000f8ec0ff */
[----:B------:R-:W-:Y:S01]  /*7800*/  ULDC UR9, c[0x0][0x610] ;  /* 0x0001840000097ab9 */ /* 0x000fe20000000800 */
[----:B------:R-:W-:Y:S01]  /*7810*/  IMAD.MOV.U32 R3, RZ, RZ, 0x1 ;  /* 0x00000001ff037424 */ /* 0x000fe200078e00ff */
[----:B-1----:R-:W-:Y:S01]  /*7820*/  ISETP.NE.AND P1, PT, R4, 0x1, PT ;  /* 0x000000010400780c */ /* 0x002fe20003f25270 */
[----:B------:R-:W-:-:S02]  /*7830*/  IMAD.MOV R4, RZ, RZ, -R2 ;  /* 0x000000ffff047224 */ /* 0x000fc400078e0a02 */
[----:B------:R-:W-:Y:S02]  /*7840*/  IMAD R2, R2, UR5, R15 ;  /* 0x0000000502027c24 */ /* 0x000fe4000f8e020f */
[----:B------:R-:W-:Y:S01]  /*7850*/  IMAD R13, R4, UR8, R13 ;  /* 0x00000008040d7c24 */ /* 0x000fe2000f8e020d */
[----:B------:R-:W-:-:S07]  /*7860*/  ULDC UR8, c[0x0][0x600] ;  /* 0x0001800000087ab9 */ /* 0x000fce0000000800 */
[----:B0-----:R-:W-:-:S04]  /*7870*/  @P1 IMAD R11, R14, R20, R9 ;  /* 0x000000140e0b1224 */ /* 0x001fc800078e0209 */
[----:B------:R-:W-:Y:S02]  /*7880*/  IMAD R11, R2, UR9, R11 ;  /* 0x00000009020b7c24 */ /* 0x000fe4000f8e020b */
[----:B------:R-:W-:-:S05]  /*7890*/  IMAD R2, R13, UR8, R12 ;  /* 0x000000080d027c24 */ /* 0x000fca000f8e020c */
[----:B------:R-:W-:Y:S02]  /*78a0*/  SEL R22, R2, R11, !P1 ;  /* 0x0000000b02167207 */ /* 0x000fe40004800000 */
[----:B------:R-:W-:Y:S01]  /*78b0*/  SEL R19, R11, R2, !P1 ;  /* 0x000000020b137207 */ /* 0x000fe20004800000 */
[----:B------:R-:W-:-:S07]  /*78c0*/  IMAD.MOV.U32 R2, RZ, RZ, R10 ;  /* 0x000000ffff027224 */ /* 0x000fce00078e000a */
.L_x_177:
[----:B------:R-:W-:Y:S05]  /*78d0*/  BSYNC B1 ;  /* 0x0000000000017941 */ /* 0x000fea0003800000 */
.L_x_176:
[----:B------:R-:W-:-:S13]  /*78e0*/  LOP3.LUT P1, RZ, R3, 0xff, RZ, 0xc0, !PT ;  /* 0x000000ff03ff7812 */ /* 0x000fda000782c0ff */
[----:B------:R-:W-:Y:S05]  /*78f0*/  @P1 BRA `(.L_x_180) ;  /* 0xfffffff400181947 */ /* 0x000fea000383ffff */
[----:B------:R-:W-:Y:S05]  /*7900*/  BSYNC B0 ;  /* 0x0000000000007941 */ /* 0x000fea0003800000 */
.L_x_168:
[----:B------:R-:W-:-:S03]  /*7910*/  UMOV UR8, 0xffffffff ;  /* 0xffffffff00087882 */ /* 0x000fc60000000000 */
[----:B------:R-:W-:Y:S05]  /*7920*/  BRA.DIV UR8, `(.L_x_181) ;  /* 0x0000000e08387947 */ /* 0x000fea000b800000 */
[----:B------:R-:W-:-:S13]  /*7930*/  ELECT P6, URZ, PT ;  /* 0x00000000003f782f */ /* 0x000fda00038c0000 */
.L_x_211:
[----:B------:R-:W-:Y:S04]  /*7940*/  BSSY B0, `(.L_x_182) ;  /* 0x00000a9000007945 */ /* 0x000fe80003800000 */
[----:B------:R-:W-:Y:S05]  /*7950*/  @!P6 BRA `(.L_x_183) ;  /* 0x00000008009ce947 */ /* 0x000fea0003800000 */
[----:B------:R-:W-:-:S04]  /*7960*/  LOP3.LUT R16, R16, 0x2, RZ, 0xfc, !PT ;  /* 0x0000000210107812 */ /* 0x000fc800078efcff */
[----:B------:R-:W-:-:S13]  /*7970*/  ISETP.NE.AND P0, PT, R16, 0x3, PT ;  /* 0x000000031000780c */ /* 0x000fda0003f05270 */
[----:B------:R-:W-:Y:S05]  /*7980*/  @!P0 BRA `(.L_x_184) ;  /* 0x0000000000048947 */ /* 0x000fea0003800000 */
[----:B------:R-:W-:Y:S01]  /*7990*/  BPT.TRAP 0x1 ;  /* 0x000000040000795c */ /* 0x000fe20000300000 */
.L_x_184:
[----:B------:R-:W0:Y:S01]  /*79a0*/  S2R R3, SR_CgaCtaId ;  /* 0x0000000000037919 */ /* 0x000e220000008800 */
[----:B------:R-:W-:Y:S02]  /*79b0*/  MOV R2, 0x400 ;  /* 0x0000040000027802 */ /* 0x000fe40000000f00 */
[----:B------:R-:W-:Y:S02]  /*79c0*/  SHF.L.U32 R4, R0, 0x1f, RZ ;  /* 0x0000001f00047819 */ /* 0x000fe400000006ff */
[----:B0-----:R-:W-:-:S05]  /*79d0*/  LEA R2, R3, R2, 0x18 ;  /* 0x0000000203027211 */ /* 0x001fca00078ec0ff */
[----:B------:R-:W-:-:S04]  /*79e0*/  VIADD R2, R2, 0x90 ;  /* 0x0000009002027836 */ /* 0x000fc80000000000 */
[C---:B------:R-:W-:Y:S02]  /*79f0*/  IMAD R9, R7.reuse, 0x8, R2 ;  /* 0x0000000807097824 */ /* 0x040fe400078e0202 */
[----:B------:R-:W-:Y:S02]  /*7a00*/  VIADD R7, R7, 0x1 ;  /* 0x0000000107077836 */ /* 0x000fe40000000000 */
[----:B------:R-:W0:Y:S03]  /*7a10*/  SYNCS.PHASECHK.TRANS64.TRYWAIT P0, [R9+URZ], R4 ;  /* 0x00000004090075a7 */ /* 0x000e26000800017f */
[----:B------:R-:W-:-:S04]  /*7a20*/  ISETP.NE.AND P1, PT, R7, 0x12, PT ;  /* 0x000000120700780c */ /* 0x000fc80003f25270 */
[----:B------:R-:W-:Y:S02]  /*7a30*/  SEL R3, RZ, 0x1, P1 ;  /* 0x00000001ff037807 */ /* 0x000fe40000800000 */
[----:B------:R-:W-:Y:S02]  /*7a40*/  SEL R7, R7, RZ, P1 ;  /* 0x000000ff07077207 */ /* 0x000fe40000800000 */
[----:B------:R-:W-:-:S03]  /*7a50*/  LOP3.LUT R6, R0, R3, RZ, 0x3c, !PT ;  /* 0x0000000300067212 */ /* 0x000fc600078e3cff */
[----:B------:R-:W-:Y:S01]  /*7a60*/  IMAD R8, R7, 0x8, R2 ;  /* 0x0000000807087824 */ /* 0x000fe200078e0202 */
[----:B------:R-:W-:Y:S01]  /*7a70*/  SHF.L.U32 R5, R6, 0x1f, RZ ;  /* 0x0000001f06057819 */ /* 0x000fe200000006ff */
[----:B0-----:R-:W-:Y:S06]  /*7a80*/  @!P0 BRA `(.L_x_185) ;  /* 0x0000000c00008947 */ /* 0x001fec0003800000 */
.L_x_212:
[----:B------:R-:W1:Y:S01]  /*7a90*/  SYNCS.PHASECHK.TRANS64.TRYWAIT P0, [R8+URZ], R5 ;  /* 0x00000005080075a7 */ /* 0x000e62000800017f */
[----:B------:R-:W-:-:S05]  /*7aa0*/  VIADD R0, R7, 0x1 ;  /* 0x0000000107007836 */ /* 0x000fca0000000000 */
[----:B------:R-:W-:-:S04]  /*7ab0*/  ISETP.NE.AND P1, PT, R0, 0x12, PT ;  /* 0x000000120000780c */ /* 0x000fc80003f25270 */
[----:B------:R-:W-:Y:S02]  /*7ac0*/  SEL R3, RZ, 0x1, P1 ;  /* 0x00000001ff037807 */ /* 0x000fe40000800000 */
[----:B------:R-:W-:Y:S02]  /*7ad0*/  SEL R7, R0, RZ, P1 ;  /* 0x000000ff00077207 */ /* 0x000fe40000800000 */
[----:B------:R-:W-:-:S03]  /*7ae0*/  LOP3.LUT R6, R6, R3, RZ, 0x3c, !PT ;  /* 0x0000000306067212 */ /* 0x000fc600078e3cff */
[----:B0-----:R-:W-:Y:S01]  /*7af0*/  IMAD R9, R7, 0x8, R2 ;  /* 0x0000000807097824 */ /* 0x001fe200078e0202 */
[----:B------:R-:W-:Y:S01]  /*7b00*/  SHF.L.U32 R4, R6, 0x1f, RZ ;  /* 0x0000001f06047819 */ /* 0x000fe200000006ff */
[----:B-1----:R-:W-:Y:S06]  /*7b10*/  @!P0 BRA `(.L_x_186) ;  /* 0x0000000800f08947 */ /* 0x002fec0003800000 */
.L_x_213:
        /* <DEDUP_REMOVED lines=9> */
.L_x_214:
        /* <DEDUP_REMOVED lines=9> */
.L_x_215:
        /* <DEDUP_REMOVED lines=9> */
.L_x_216:
        /* <DEDUP_REMOVED lines=9> */
.L_x_217:
        /* <DEDUP_REMOVED lines=9> */
.L_x_218:
        /* <DEDUP_REMOVED lines=9> */
.L_x_219:
        /* <DEDUP_REMOVED lines=9> */
.L_x_220:
        /* <DEDUP_REMOVED lines=9> */
.L_x_221:
        /* <DEDUP_REMOVED lines=9> */
.L_x_222:
        /* <DEDUP_REMOVED lines=9> */
.L_x_223:
        /* <DEDUP_REMOVED lines=9> */
.L_x_224:
        /* <DEDUP_REMOVED lines=9> */
.L_x_225:
        /* <DEDUP_REMOVED lines=9> */
.L_x_226:
[----:B------:R-:W1:Y:S01]  /*8270*/  SYNCS.PHASECHK.TRANS64.TRYWAIT P0, [R8+URZ], R5 ;  /* 0x00000005080075a7 */ /* 0x000e62000800017f */
[----:B------:R-:W-:-:S05]  /*8280*/  VIADD R0, R7, 0x1 ;  /* 0x0000000107007836 */ /* 0x000fca0000000000 */
[----:B------:R-:W-:-:S04]  /*8290*/  ISETP.NE.AND P1, PT, R0, 0x12, PT ;  /* 0x000000120000780c */ /* 0x000fc80003f25270 */
[----:B------:R-:W-:Y:S02]  /*82a0*/  SEL R3, RZ, 0x1, P1 ;  /* 0x00000001ff037807 */ /* 0x000fe40000800000 */
[----:B------:R-:W-:Y:S02]  /*82b0*/  SEL R7, R0, RZ, P1 ;  /* 0x000000ff00077207 */ /* 0x000fe40000800000 */
[----:B0-----:R-:W-:-:S03]  /*82c0*/  LOP3.LUT R9, R6, R3, RZ, 0x3c, !PT ;  /* 0x0000000306097212 */ /* 0x001fc600078e3cff */
[----:B------:R-:W-:Y:S01]  /*82d0*/  IMAD R11, R7, 0x8, R2 ;  /* 0x00000008070b7824 */ /* 0x000fe200078e0202 */
[----:B------:R-:W-:Y:S01]  /*82e0*/  SHF.L.U32 R6, R9, 0x1f, RZ ;  /* 0x0000001f09067819 */ /* 0x000fe200000006ff */
[----:B-1----:R-:W-:Y:S06]  /*82f0*/  @!P0 BRA `(.L_x_200) ;  /* 0x0000000800108947 */ /* 0x002fec0003800000 */
.L_x_227:
[----:B------:R-:W1:Y:S01]  /*8300*/  SYNCS.PHASECHK.TRANS64.TRYWAIT P0, [R11+URZ], R6 ;  /* 0x000000060b0075a7 */ /* 0x000e62000800017f */
[----:B------:R-:W-:-:S05]  /*8310*/  VIADD R0, R7, 0x1 ;  /* 0x0000000107007836 */ /* 0x000fca0000000000 */
[----:B------:R-:W-:-:S04]  /*8320*/  ISETP.NE.AND P1, PT, R0, 0x12, PT ;  /* 0x000000120000780c */ /* 0x000fc80003f25270 */
[----:B------:R-:W-:Y:S02]  /*8330*/  SEL R4, RZ, 0x1, P1 ;  /* 0x00000001ff047807 */ /* 0x000fe40000800000 */
[----:B------:R-:W-:Y:S02]  /*8340*/  SEL R3, R0, RZ, P1 ;  /* 0x000000ff00037207 */ /* 0x000fe40000800000 */
[----:B------:R-:W-:Y:S01]  /*8350*/  LOP3.LUT R0, R9, R4, RZ, 0x3c, !PT ;  /* 0x0000000409007212 */ /* 0x000fe200078e3cff */
[----:B-1----:R-:W-:Y:S06]  /*8360*/  @!P0 BRA `(.L_x_201) ;  /* 0x0000000800088947 */ /* 0x002fec0003800000 */
.L_x_228:
[----:B------:R-:W-:Y:S01]  /*8370*/  IMAD R3, R3, 0x8, R2 ;  /* 0x0000000803037824 */ /* 0x000fe200078e0202 */
[----:B------:R-:W-:-:S07]  /*8380*/  SHF.L.U32 R0, R0, 0x1f, RZ ;  /* 0x0000001f00007819 */ /* 0x000fce00000006ff */
.L_x_202:
[----:B--2---:R2:W3:Y:S02]  /*8390*/  SYNCS.PHASECHK.TRANS64.TRYWAIT P0, [R3+URZ], R0 ;  /* 0x00000000030075a7 */ /* 0x0044e4000800017f */
[----:B---3--:R-:W-:Y:S05]  /*83a0*/  @!P0 NANOSLEEP.SYNCS 0x989680 ;  /* 0x009896800000895d */ /* 0x008fea0003900000 */
[----:B------:R-:W3:Y:S02]  /*83b0*/  @!P0 SYNCS.PHASECHK.TRANS64 P0, [R3+URZ], R0 ;  /* 0x00000000030085a7 */ /* 0x000ee4000800007f */
[----:B---3--:R-:W-:Y:S05]  /*83c0*/  @!P0 BRA `(.L_x_202) ;  /* 0xfffffffc00f08947 */ /* 0x008fea000383ffff */
.L_x_183:
[----:B------:R-:W-:Y:S05]  /*83d0*/  BSYNC B0 ;  /* 0x0000000000007941 */ /* 0x000fea0003800000 */
.L_x_182:
[----:B------:R-:W-:Y:S05]  /*83e0*/  EXIT ;  /* 0x000000000000794d */ /* 0x000fea0003800000 */
.L_x_20:
[----:B-1----:R1:W2:Y:S02]  /*83f0*/  SYNCS.PHASECHK.TRANS64.TRYWAIT P0, [R97+URZ], R0 ;  /* 0x00000000610075a7 */ /* 0x0022a4000800017f */
[----:B--2---:R-:W-:Y:S05]  /*8400*/  @!P0 NANOSLEEP.SYNCS 0x989680 ;  /* 0x009896800000895d */ /* 0x004fea0003900000 */
[----:B------:R-:W2:Y:S02]  /*8410*/  @!P0 SYNCS.PHASECHK.TRANS64 P0, [R97+URZ], R0 ;  /* 0x00000000610085a7 */ /* 0x000ea4000800007f */
[----:B--2---:R-:W-:Y:S05]  /*8420*/  @!P0 BRA `(.L_x_20) ;  /* 0xfffffffc00f08947 */ /* 0x004fea000383ffff */
[----:B------:R-:W-:Y:S05]  /*8430*/  BRA `(.L_x_203) ;  /* 0xffffff94004c7947 */ /* 0x000fea000383ffff */
.L_x_25:
[----:B--2---:R2:W3:Y:S02]  /*8440*/  SYNCS.PHASECHK.TRANS64.TRYWAIT P1, [R3+URZ], R0 ;  /* 0x00000000030075a7 */ /* 0x0044e4000802017f */
[----:B---3--:R-:W-:Y:S05]  /*8450*/  @!P1 NANOSLEEP.SYNCS 0x989680 ;  /* 0x009896800000995d */ /* 0x008fea0003900000 */
[----:B------:R-:W3:Y:S02]  /*8460*/  @!P1 SYNCS.PHASECHK.TRANS64 P1, [R3+URZ], R0 ;  /* 0x00000000030095a7 */ /* 0x000ee4000802007f */
[----:B---3--:R-:W-:Y:S05]  /*8470*/  @!P1 BRA `(.L_x_25) ;  /* 0xfffffffc00f09947 */ /* 0x008fea000383ffff */
[----:B------:R-:W-:Y:S05]  /*8480*/  BRA `(.L_x_24) ;  /* 0xffffff9400b07947 */ /* 0x000fea000383ffff */
.L_x_30:
[----:B--2---:R-:W-:-:S04]  /*8490*/  IMAD.U32 R5, RZ, RZ, UR4 ;  /* 0x00000004ff057e24 */ /* 0x004fc8000f8e00ff */
[----:B------:R2:W3:Y:S03]  /*84a0*/  SYNCS.PHASECHK.TRANS64.TRYWAIT P1, [R5+URZ], R4 ;  /* 0x00000004050075a7 */ /* 0x0004e6000802017f */
[----:B---3--:R-:W-:Y:S05]  /*84b0*/  @!P1 NANOSLEEP.SYNCS 0x989680 ;  /* 0x009896800000995d */ /* 0x008fea0003900000 */
[----:B------:R-:W3:Y:S02]  /*84c0*/  @!P1 SYNCS.PHASECHK.TRANS64 P1, [R5+URZ], R4 ;  /* 0x00000004050095a7 */ /* 0x000ee4000802007f */
[----:B---3--:R-:W-:Y:S05]  /*84d0*/  @!P1 BRA `(.L_x_30) ;  /* 0xfffffffc00ec9947 */ /* 0x008fea000383ffff */
[----:B------:R-:W-:Y:S05]  /*84e0*/  BRA `(.L_x_29) ;  /* 0xffffff9800287947 */ /* 0x000fea000383ffff */
.L_x_36:
[----:B-1----:R1:W2:Y:S02]  /*84f0*/  SYNCS.PHASECHK.TRANS64.TRYWAIT P0, [R97+URZ+0x10], R0 ;  /* 0x00001000610075a7 */ /* 0x0022a4000800017f */
[----:B--2---:R-:W-:Y:S05]  /*8500*/  @!P0 NANOSLEEP.SYNCS 0x989680 ;  /* 0x009896800000895d */ /* 0x004fea0003900000 */
[----:B------:R-:W2:Y:S02]  /*8510*/  @!P0 SYNCS.PHASECHK.TRANS64 P0, [R97+URZ+0x10], R0 ;  /* 0x00001000610085a7 */ /* 0x000ea4000800007f */
[----:B--2---:R-:W-:Y:S05]  /*8520*/  @!P0 BRA `(.L_x_36) ;  /* 0xfffffffc00f08947 */ /* 0x004fea000383ffff */
[----:B------:R-:W-:Y:S05]  /*8530*/  BRA `(.L_x_204) ;  /* 0xffffff9c00347947 */ /* 0x000fea000383ffff */
.L_x_169:
[----:B------:R-:W-:Y:S01]  /*8540*/  BSSY B1, `(.L_x_205) ;  /* 0x0000006000017945 */ /* 0x000fe20003800000 */
[----:B------:R-:W-:-:S07]  /*8550*/  IMAD.MOV.U32 R15, RZ, RZ, -0x1 ;  /* 0xffffffffff0f7424 */ /* 0x000fce00078e00ff */
[----:B-----5:R-:W-:Y:S05]  /*8560*/  WARPSYNC.COLLECTIVE R15, `(.L_x_206) ;  /* 0x000000000f0c7348 */ /* 0x020fea0003c00000 */
[----:B------:R-:W-:Y:S02]  /*8570*/  ELECT P6, UR62, PT ;  /* 0x00000000003e782f */ /* 0x000fe400038c0000 */
[----:B------:R-:W-:Y:S01]  /*8580*/  MOV R14, UR62 ;  /* 0x0000003e000e7c02 */ /* 0x000fe20008000f00 */
[----:B-----5:R-:W-:Y:S10]  /*8590*/  ENDCOLLECTIVE ;  /* 0x000000000000791b */ /* 0x020ff40003800000 */
.L_x_206:
[----:B------:R-:W-:Y:S05]  /*85a0*/  BSYNC B1 ;  /* 0x0000000000017941 */ /* 0x000fea0003800000 */
.L_x_205:
[----:B------:R-:W-:Y:S05]  /*85b0*/  BRA `(.L_x_207) ;  /* 0xffffffe400f47947 */ /* 0x000fea000383ffff */
.L_x_172:
[----:B0-----:R0:W1:Y:S02]  /*85c0*/  SYNCS.PHASECHK.TRANS64.TRYWAIT P1, [R10+URZ+0x90], R5 ;  /* 0x000090050a0075a7 */ /* 0x001064000802017f */
[----:B-1----:R-:W-:Y:S05]  /*85d0*/  @!P1 NANOSLEEP.SYNCS 0x989680 ;  /* 0x009896800000995d */ /* 0x002fea0003900000 */
[----:B------:R-:W1:Y:S02]  /*85e0*/  @!P1 SYNCS.PHASECHK.TRANS64 P1, [R10+URZ+0x90], R5 ;  /* 0x000090050a0095a7 */ /* 0x000e64000802007f */
[----:B-1----:R-:W-:Y:S05]  /*85f0*/  @!P1 BRA `(.L_x_172) ;  /* 0xfffffffc00f09947 */ /* 0x002fea000383ffff */
[----:B------:R-:W-:Y:S05]  /*8600*/  BRA `(.L_x_208) ;  /* 0xffffffe8002c7947 */ /* 0x000fea000383ffff */
.L_x_181:
[----:B------:R-:W-:Y:S01]  /*8610*/  BSSY B0, `(.L_x_209) ;  /* 0x0000006000007945 */ /* 0x000fe20003800000 */
[----:B------:R-:W-:-:S07]  /*8620*/  IMAD.MOV.U32 R15, RZ, RZ, -0x1 ;  /* 0xffffffffff0f7424 */ /* 0x000fce00078e00ff */
[----:B-----5:R-:W-:Y:S05]  /*8630*/  WARPSYNC.COLLECTIVE R15, `(.L_x_210) ;  /* 0x000000000f0c7348 */ /* 0x020fea0003c00000 */
[----:B------:R-:W-:Y:S02]  /*8640*/  ELECT P6, UR62, PT ;  /* 0x00000000003e782f */ /* 0x000fe400038c0000 */
[----:B------:R-:W-:Y:S01]  /*8650*/  MOV R14, UR62 ;  /* 0x0000003e000e7c02 */ /* 0x000fe20008000f00 */
[----:B-----5:R-:W-:Y:S10]  /*8660*/  ENDCOLLECTIVE ;  /* 0x000000000000791b */ /* 0x020ff40003800000 */
.L_x_210:
[----:B------:R-:W-:Y:S05]  /*8670*/  BSYNC B0 ;  /* 0x0000000000007941 */ /* 0x000fea0003800000 */
.L_x_209:
[----:B------:R-:W-:Y:S05]  /*8680*/  BRA `(.L_x_211) ;  /* 0xfffffff000ac7947 */ /* 0x000fea000383ffff */
.L_x_185:
[----:B0-----:R0:W1:Y:S02]  /*8690*/  SYNCS.PHASECHK.TRANS64.TRYWAIT P0, [R9+URZ], R4 ;  /* 0x00000004090075a7 */ /* 0x001064000800017f */
[----:B-1----:R-:W-:Y:S05]  /*86a0*/  @!P0 NANOSLEEP.SYNCS 0x989680 ;  /* 0x009896800000895d */ /* 0x002fea0003900000 */
[----:B------:R-:W1:Y:S02]  /*86b0*/  @!P0 SYNCS.PHASECHK.TRANS64 P0, [R9+URZ], R4 ;  /* 0x00000004090085a7 */ /* 0x000e64000800007f */
[----:B-1----:R-:W-:Y:S05]  /*86c0*/  @!P0 BRA `(.L_x_185) ;  /* 0xfffffffc00f08947 */ /* 0x002fea000383ffff */
[----:B------:R-:W-:Y:S05]  /*86d0*/  BRA `(.L_x_212) ;  /* 0xfffffff000ec7947 */ /* 0x000fea000383ffff */
.L_x_186:
[----:B0-----:R0:W1:Y:S02]  /*86e0*/  SYNCS.PHASECHK.TRANS64.TRYWAIT P0, [R8+URZ], R5 ;  /* 0x00000005080075a7 */ /* 0x001064000800017f */
[----:B-1----:R-:W-:Y:S05]  /*86f0*/  @!P0 NANOSLEEP.SYNCS 0x989680 ;  /* 0x009896800000895d */ /* 0x002fea0003900000 */
[----:B------:R-:W1:Y:S02]  /*8700*/  @!P0 SYNCS.PHASECHK.TRANS64 P0, [R8+URZ], R5 ;  /* 0x00000005080085a7 */ /* 0x000e64000800007f */
[----:B-1----:R-:W-:Y:S05]  /*8710*/  @!P0 BRA `(.L_x_186) ;  /* 0xfffffffc00f08947 */ /* 0x002fea000383ffff */
[----:B------:R-:W-:Y:S05]  /*8720*/  BRA `(.L_x_213) ;  /* 0xfffffff000fc7947 */ /* 0x000fea000383ffff */
.L_x_187:
[----:B0-----:R0:W1:Y:S02]  /*8730*/  SYNCS.PHASECHK.TRANS64.TRYWAIT P0, [R9+URZ], R4 ;  /* 0x00000004090075a7 */ /* 0x001064000800017f */
[----:B-1----:R-:W-:Y:S05]  /*8740*/  @!P0 NANOSLEEP.SYNCS 0x989680 ;  /* 0x009896800000895d */ /* 0x002fea0003900000 */
[----:B------:R-:W1:Y:S02]  /*8750*/  @!P0 SYNCS.PHASECHK.TRANS64 P0, [R9+URZ], R4 ;  /* 0x00000004090085a7 */ /* 0x000e64000800007f */
[----:B-1----:R-:W-:Y:S05]  /*8760*/  @!P0 BRA `(.L_x_187) ;  /* 0xfffffffc00f08947 */ /* 0x002fea000383ffff */
[----:B------:R-:W-:Y:S05]  /*8770*/  BRA `(.L_x_214) ;  /* 0xfffffff4000c7947 */ /* 0x000fea000383ffff */
.L_x_188:
[----:B0-----:R0:W1:Y:S02]  /*8780*/  SYNCS.PHASECHK.TRANS64.TRYWAIT P0, [R8+URZ], R5 ;  /* 0x00000005080075a7 */ /* 0x001064000800017f */
[----:B-1----:R-:W-:Y:S05]  /*8790*/  @!P0 NANOSLEEP.SYNCS 0x989680 ;  /* 0x009896800000895d */ /* 0x002fea0003900000 */
[----:B------:R-:W1:Y:S02]  /*87a0*/  @!P0 SYNCS.PHASECHK.TRANS64 P0, [R8+URZ], R5 ;  /* 0x00000005080085a7 */ /* 0x000e64000800007f */
[----:B-1----:R-:W-:Y:S05]  /*87b0*/  @!P0 BRA `(.L_x_188) ;  /* 0xfffffffc00f08947 */ /* 0x002fea000383ffff */
[----:B------:R-:W-:Y:S05]  /*87c0*/  BRA `(.L_x_215) ;  /* 0xfffffff4001c7947 */ /* 0x000fea000383ffff */
.L_x_189:
[----:B0-----:R0:W1:Y:S02]  /*87d0*/  SYNCS.PHASECHK.TRANS64.TRYWAIT P0, [R9+URZ], R4 ;  /* 0x00000004090075a7 */ /* 0x001064000800017f */
[----:B-1----:R-:W-:Y:S05]  /*87e0*/  @!P0 NANOSLEEP.SYNCS 0x989680 ;  /* 0x009896800000895d */ /* 0x002fea0003900000 */
[----:B------:R-:W1:Y:S02]  /*87f0*/  @!P0 SYNCS.PHASECHK.TRANS64 P0, [R9+URZ], R4 ;  /* 0x00000004090085a7 */ /* 0x000e64000800007f */
[----:B-1----:R-:W-:Y:S05]  /*8800*/  @!P0 BRA `(.L_x_189) ;  /* 0xfffffffc00f08947 */ /* 0x002fea000383ffff */
[----:B------:R-:W-:Y:S05]  /*8810*/  BRA `(.L_x_216) ;  /* 0xfffffff4002c7947 */ /* 0x000fea000383ffff */
.L_x_190:
[----:B0-----:R0:W1:Y:S02]  /*8820*/  SYNCS.PHASECHK.TRANS64.TRYWAIT P0, [R8+URZ], R5 ;  /* 0x00000005080075a7 */ /* 0x001064000800017f */
[----:B-1----:R-:W-:Y:S05]  /*8830*/  @!P0 NANOSLEEP.SYNCS 0x989680 ;  /* 0x009896800000895d */ /* 0x002fea0003900000 */
[----:B------:R-:W1:Y:S02]  /*8840*/  @!P0 SYNCS.PHASECHK.TRANS64 P0, [R8+URZ], R5 ;  /* 0x00000005080085a7 */ /* 0x000e64000800007f */
[----:B-1----:R-:W-:Y:S05]  /*8850*/  @!P0 BRA `(.L_x_190) ;  /* 0xfffffffc00f08947 */ /* 0x002fea000383ffff */
[----:B------:R-:W-:Y:S05]  /*8860*/  BRA `(.L_x_217) ;  /* 0xfffffff4003c7947 */ /* 0x000fea000383ffff */
.L_x_191:
[----:B0-----:R0:W1:Y:S02]  /*8870*/  SYNCS.PHASECHK.TRANS64.TRYWAIT P0, [R9+URZ], R4 ;  /* 0x00000004090075a7 */ /* 0x001064000800017f */
[----:B-1----:R-:W-:Y:S05]  /*8880*/  @!P0 NANOSLEEP.SYNCS 0x989680 ;  /* 0x009896800000895d */ /* 0x002fea0003900000 */
[----:B------:R-:W1:Y:S02]  /*8890*/  @!P0 SYNCS.PHASECHK.TRANS64 P0, [R9+URZ], R4 ;  /* 0x00000004090085a7 */ /* 0x000e64000800007f */
[----:B-1----:R-:W-:Y:S05]  /*88a0*/  @!P0 BRA `(.L_x_191) ;  /* 0xfffffffc00f08947 */ /* 0x002fea000383ffff */
[----:B------:R-:W-:Y:S05]  /*88b0*/  BRA `(.L_x_218) ;  /* 0xfffffff4004c7947 */ /* 0x000fea000383ffff */
.L_x_192:
[----:B0-----:R0:W1:Y:S02]  /*88c0*/  SYNCS.PHASECHK.TRANS64.TRYWAIT P0, [R8+URZ], R5 ;  /* 0x00000005080075a7 */ /* 0x001064000800017f */
[----:B-1----:R-:W-:Y:S05]  /*88d0*/  @!P0 NANOSLEEP.SYNCS 0x989680 ;  /* 0x009896800000895d */ /* 0x002fea0003900000 */
[----:B------:R-:W1:Y:S02]  /*88e0*/  @!P0 SYNCS.PHASECHK.TRANS64 P0, [R8+URZ], R5 ;  /* 0x00000005080085a7 */ /* 0x000e64000800007f */
[----:B-1----:R-:W-:Y:S05]  /*88f0*/  @!P0 BRA `(.L_x_192) ;  /* 0xfffffffc00f08947 */ /* 0x002fea000383ffff */
[----:B------:R-:W-:Y:S05]  /*8900*/  BRA `(.L_x_219) ;  /* 0xfffffff4005c7947 */ /* 0x000fea000383ffff */
.L_x_193:
[----:B0-----:R0:W1:Y:S02]  /*8910*/  SYNCS.PHASECHK.TRANS64.TRYWAIT P0, [R9+URZ], R4 ;  /* 0x00000004090075a7 */ /* 0x001064000800017f */
[----:B-1----:R-:W-:Y:S05]  /*8920*/  @!P0 NANOSLEEP.SYNCS 0x989680 ;  /* 0x009896800000895d */ /* 0x002fea0003900000 */
[----:B------:R-:W1:Y:S02]  /*8930*/  @!P0 SYNCS.PHASECHK.TRANS64 P0, [R9+URZ], R4 ;  /* 0x00000004090085a7 */ /* 0x000e64000800007f */
[----:B-1----:R-:W-:Y:S05]  /*8940*/  @!P0 BRA `(.L_x_193) ;  /* 0xfffffffc00f08947 */ /* 0x002fea000383ffff */
[----:B------:R-:W-:Y:S05]  /*8950*/  BRA `(.L_x_220) ;  /* 0xfffffff4006c7947 */ /* 0x000fea000383ffff */
.L_x_194:
[----:B0-----:R0:W1:Y:S02]  /*8960*/  SYNCS.PHASECHK.TRANS64.TRYWAIT P0, [R8+URZ], R5 ;  /* 0x00000005080075a7 */ /* 0x001064000800017f */
[----:B-1----:R-:W-:Y:S05]  /*8970*/  @!P0 NANOSLEEP.SYNCS 0x989680 ;  /* 0x009896800000895d */ /* 0x002fea0003900000 */
[----:B------:R-:W1:Y:S02]  /*8980*/  @!P0 SYNCS.PHASECHK.TRANS64 P0, [R8+URZ], R5 ;  /* 0x00000005080085a7 */ /* 0x000e64000800007f */
[----:B-1----:R-:W-:Y:S05]  /*8990*/  @!P0 BRA `(.L_x_194) ;  /* 0xfffffffc00f08947 */ /* 0x002fea000383ffff */
[----:B------:R-:W-:Y:S05]  /*89a0*/  BRA `(.L_x_221) ;  /* 0xfffffff4007c7947 */ /* 0x000fea000383ffff */
.L_x_195:
[----:B0-----:R0:W1:Y:S02]  /*89b0*/  SYNCS.PHASECHK.TRANS64.TRYWAIT P0, [R9+URZ], R4 ;  /* 0x00000004090075a7 */ /* 0x001064000800017f */
[----:B-1----:R-:W-:Y:S05]  /*89c0*/  @!P0 NANOSLEEP.SYNCS 0x989680 ;  /* 0x009896800000895d */ /* 0x002fea0003900000 */
[----:B------:R-:W1:Y:S02]  /*89d0*/  @!P0 SYNCS.PHASECHK.TRANS64 P0, [R9+URZ], R4 ;  /* 0x00000004090085a7 */ /* 0x000e64000800007f */
[----:B-1----:R-:W-:Y:S05]  /*89e0*/  @!P0 BRA `(.L_x_195) ;  /* 0xfffffffc00f08947 */ /* 0x002fea000383ffff */
[----:B------:R-:W-:Y:S05]  /*89f0*/  BRA `(.L_x_222) ;  /* 0xfffffff4008c7947 */ /* 0x000fea000383ffff */
.L_x_196:
[----:B0-----:R0:W1:Y:S02]  /*8a00*/  SYNCS.PHASECHK.TRANS64.TRYWAIT P0, [R8+URZ], R5 ;  /* 0x00000005080075a7 */ /* 0x001064000800017f */
[----:B-1----:R-:W-:Y:S05]  /*8a10*/  @!P0 NANOSLEEP.SYNCS 0x989680 ;  /* 0x009896800000895d */ /* 0x002fea0003900000 */
[----:B------:R-:W1:Y:S02]  /*8a20*/  @!P0 SYNCS.PHASECHK.TRANS64 P0, [R8+URZ], R5 ;  /* 0x00000005080085a7 */ /* 0x000e64000800007f */
[----:B-1----:R-:W-:Y:S05]  /*8a30*/  @!P0 BRA `(.L_x_196) ;  /* 0xfffffffc00f08947 */ /* 0x002fea000383ffff */
[----:B------:R-:W-:Y:S05]  /*8a40*/  BRA `(.L_x_223) ;  /* 0xfffffff4009c7947 */ /* 0x000fea000383ffff */
.L_x_197:
[----:B0-----:R0:W1:Y:S02]  /*8a50*/  SYNCS.PHASECHK.TRANS64.TRYWAIT P0, [R9+URZ], R4 ;  /* 0x00000004090075a7 */ /* 0x001064000800017f */
[----:B-1----:R-:W-:Y:S05]  /*8a60*/  @!P0 NANOSLEEP.SYNCS 0x989680 ;  /* 0x009896800000895d */ /* 0x002fea0003900000 */
[----:B------:R-:W1:Y:S02]  /*8a70*/  @!P0 SYNCS.PHASECHK.TRANS64 P0, [R9+URZ], R4 ;  /* 0x00000004090085a7 */ /* 0x000e64000800007f */
[----:B-1----:R-:W-:Y:S05]  /*8a80*/  @!P0 BRA `(.L_x_197) ;  /* 0xfffffffc00f08947 */ /* 0x002fea000383ffff */
[----:B------:R-:W-:Y:S05]  /*8a90*/  BRA `(.L_x_224) ;  /* 0xfffffff400ac7947 */ /* 0x000fea000383ffff */
.L_x_198:
[----:B0-----:R0:W1:Y:S02]  /*8aa0*/  SYNCS.PHASECHK.TRANS64.TRYWAIT P0, [R8+URZ], R5 ;  /* 0x00000005080075a7 */ /* 0x001064000800017f */
[----:B-1----:R-:W-:Y:S05]  /*8ab0*/  @!P0 NANOSLEEP.SYNCS 0x989680 ;  /* 0x009896800000895d */ /* 0x002fea0003900000 */
[----:B------:R-:W1:Y:S02]  /*8ac0*/  @!P0 SYNCS.PHASECHK.TRANS64 P0, [R8+URZ], R5 ;  /* 0x00000005080085a7 */ /* 0x000e64000800007f */
[----:B-1----:R-:W-:Y:S05]  /*8ad0*/  @!P0 BRA `(.L_x_198) ;  /* 0xfffffffc00f08947 */ /* 0x002fea000383ffff */
[----:B------:R-:W-:Y:S05]  /*8ae0*/  BRA `(.L_x_225) ;  /* 0xfffffff400bc7947 */ /* 0x000fea000383ffff */
.L_x_199:
[----:B0-----:R0:W1:Y:S02]  /*8af0*/  SYNCS.PHASECHK.TRANS64.TRYWAIT P0, [R9+URZ], R4 ;  /* 0x00000004090075a7 */ /* 0x001064000800017f */
[----:B-1----:R-:W-:Y:S05]  /*8b00*/  @!P0 NANOSLEEP.SYNCS 0x989680 ;  /* 0x009896800000895d */ /* 0x002fea0003900000 */
[----:B------:R-:W1:Y:S02]  /*8b10*/  @!P0 SYNCS.PHASECHK.TRANS64 P0, [R9+URZ], R4 ;  /* 0x00000004090085a7 */ /* 0x000e64000800007f */
[----:B-1----:R-:W-:Y:S05]  /*8b20*/  @!P0 BRA `(.L_x_199) ;  /* 0xfffffffc00f08947 */ /* 0x002fea000383ffff */
[----:B------:R-:W-:Y:S05]  /*8b30*/  BRA `(.L_x_226) ;  /* 0xfffffff400cc7947 */ /* 0x000fea000383ffff */
.L_x_200:
[----:B0-----:R0:W1:Y:S02]  /*8b40*/  SYNCS.PHASECHK.TRANS64.TRYWAIT P0, [R8+URZ], R5 ;  /* 0x00000005080075a7 */ /* 0x001064000800017f */
[----:B-1----:R-:W-:Y:S05]  /*8b50*/  @!P0 NANOSLEEP.SYNCS 0x989680 ;  /* 0x009896800000895d */ /* 0x002fea0003900000 */
[----:B------:R-:W1:Y:S02]  /*8b60*/  @!P0 SYNCS.PHASECHK.TRANS64 P0, [R8+URZ], R5 ;  /* 0x00000005080085a7 */ /* 0x000e64000800007f */
[----:B-1----:R-:W-:Y:S05]  /*8b70*/  @!P0 BRA `(.L_x_200) ;  /* 0xfffffffc00f08947 */ /* 0x002fea000383ffff */
[----:B------:R-:W-:Y:S05]  /*8b80*/  BRA `(.L_x_227) ;  /* 0xfffffff400dc7947 */ /* 0x000fea000383ffff */
.L_x_201:
[----:B-1----:R1:W2:Y:S02]  /*8b90*/  SYNCS.PHASECHK.TRANS64.TRYWAIT P0, [R11+URZ], R6 ;  /* 0x000000060b0075a7 */ /* 0x0022a4000800017f */
[----:B--2---:R-:W-:Y:S05]  /*8ba0*/  @!P0 NANOSLEEP.SYNCS 0x989680 ;  /* 0x009896800000895d */ /* 0x004fea0003900000 */
[----:B------:R-:W2:Y:S02]  /*8bb0*/  @!P0 SYNCS.PHASECHK.TRANS64 P0, [R11+URZ], R6 ;  /* 0x000000060b0085a7 */ /* 0x000ea4000800007f */
[----:B--2---:R-:W-:Y:S05]  /*8bc0*/  @!P0 BRA `(.L_x_201) ;  /* 0xfffffffc00f08947 */ /* 0x004fea000383ffff */
[----:B------:R-:W-:Y:S05]  /*8bd0*/  BRA `(.L_x_228) ;  /* 0xfffffff400e47947 */ /* 0x000fea000383ffff */
.L_x_229:
[----:B------:R-:W-:-:S00]  /*8be0*/  BRA `(.L_x_229) ;  /* 0xfffffffc00fc7947 */ /* 0x000fc0000383ffff */
[----:B------:R-:W-:-:S00]  /*8bf0*/  NOP ;  /* 0x0000000000007918 */ /* 0x000fc00000000000 */
        /* <DEDUP_REMOVED lines=8> */
.L_x_230:


//--------------------- .nv.global.init           --------------------------
	.section	.nv.global.init,"aw",@progbits
.nv.global.init:
	.type		$str$22,@object
	.size		$str$22,($str$23 - $str$22)
$str$22:
        /*0000*/ 	.byte	0x6b, 0x5f, 0x74, 0x69, 0x6c, 0x65, 0x5f, 0x63, 0x6f, 0x75, 0x6e, 0x74, 0x20, 0x3e, 0x3d, 0x20
        /*0010*/ 	.byte	0x31, 0x00
	.type		$str$23,@object
	.size		$str$23,(__unnamed_1 - $str$23)
$str$23:
        /*0012*/ 	.byte	0x2f, 0x74, 0x6d, 0x70, 0x2f, 0x63, 0x75, 0x74, 0x6c, 0x61, 0x73, 0x73, 0x5f, 0x73, 0x77, 0x65
        /*0022*/ 	.byte	0x65, 0x70, 0x5f, 0x73, 0x72, 0x63, 0x2f, 0x69, 0x6e, 0x63, 0x6c, 0x75, 0x64, 0x65, 0x2f, 0x63
        /*0032*/ 	.byte	0x75, 0x74, 0x6c, 0x61, 0x73, 0x73, 0x2f, 0x67, 0x65, 0x6d, 0x6d, 0x2f, 0x63, 0x6f, 0x6c, 0x6c
        /*0042*/ 	.byte	0x65, 0x63, 0x74, 0x69, 0x76, 0x65, 0x2f, 0x73, 0x6d, 0x39, 0x30, 0x5f, 0x6d, 0x6d, 0x61, 0x5f
        /*0052*/ 	.byte	0x74, 0x6d, 0x61, 0x5f, 0x67, 0x6d, 0x6d, 0x61, 0x5f, 0x73, 0x73, 0x5f, 0x77, 0x61, 0x72, 0x70
        /*0062*/ 	.byte	0x73, 0x70, 0x65, 0x63, 0x69, 0x61, 0x6c, 0x69, 0x7a, 0x65, 0x64, 0x2e, 0x68, 0x70, 0x70, 0x00
	.type		__unnamed_1,@object
	.size		__unnamed_1,(.L_0 - __unnamed_1)
__unnamed_1:
        /*0072*/ 	.byte	0x76, 0x6f, 0x69, 0x64, 0x20, 0x63, 0x75, 0x74, 0x6c, 0x61, 0x73, 0x73, 0x3a, 0x3a, 0x67, 0x65
        /* <DEDUP_REMOVED lines=181> */
        /*0bd2*/ 	.byte	0x74, 0x69, 0x74, 0x79, 0x5d, 0x00
.L_0:


//--------------------- .nv.shared._ZN7cutlass13device_kernelINS_4gemm6kernel13GemmUniversalIN4cute5tupleIJiiiiEEENS1_10collective13CollectiveMmaINS1_34MainloopSm90TmaGmmaWarpSpecializedILi18ENS5_IJNS4_1CILi4EEESB_NSA_ILi1EEEEEENS1_32KernelTmaWarpSpecializedPingpongEEENS5_IJNSA_ILi64EEENSA_ILi128EEENSA_ILi32EEEEEENS_10bfloat16_tENS5_IJlSC_lEEESK_SL_NS4_8TiledMMAINS4_8MMA_AtomIJNS4_4SM904GMMA28MMA_64x128x16_F32BF16BF16_SSILNSP_5MajorE0ELSR_0ELNSP_7ScaleInE1ELSS_1EEEEEENS4_6LayoutINS5_IJSC_SC_SC_EEENS5_IJNSA_ILi0EEESX_SX_EEEEENS5_IJNS4_10UnderscoreES10_S10_EEEEENS4_23SM90_TMA_LOAD_MULTICASTENS4_14ComposedLayoutINS4_7SwizzleILi2ELi4ELi3EEENS4_18smem_ptr_flag_bitsILi16EEENSV_INS5_IJNSA_ILi8EEESI_EEENS5_IJSI_SC_EEEEEEEvNS4_8identityES13_S1D_vS1E_EENS_8epilogue10collective6detail29Sm90TmaWarpSpecializedAdapterINS1H_15DefaultEpilogueISK_SL_SL_NS1G_6thread17LinearCombinationISK_Li1EffLNS1L_9ScaleType4KindE0ELNS_15FloatRoundStyleE2ESK_EENS1_15EpilogueDefaultEEEEEvvEEEEvNT_6ParamsE --------------------------
	.section	.nv.shared._ZN7cutlass13device_kernelINS_4gemm6kernel13GemmUniversalIN4cute5tupleIJiiiiEEENS1_10collective13CollectiveMmaINS1_34MainloopSm90TmaGmmaWarpSpecializedILi18ENS5_IJNS4_1CILi4EEESB_NSA_ILi1EEEEEENS1_32KernelTmaWarpSpecializedPingpongEEENS5_IJNSA_ILi64EEENSA_ILi128EEENSA_ILi32EEEEEENS_10bfloat16_tENS5_IJlSC_lEEESK_SL_NS4_8TiledMMAINS4_8MMA_AtomIJNS4_4SM904GMMA28MMA_64x128x16_F32BF16BF16_SSILNSP_5MajorE0ELSR_0ELNSP_7ScaleInE1ELSS_1EEEEEENS4_6LayoutINS5_IJSC_SC_SC_EEENS5_IJNSA_ILi0EEESX_SX_EEEEENS5_IJNS4_10UnderscoreES10_S10_EEEEENS4_23SM90_TMA_LOAD_MULTICASTENS4_14ComposedLayoutINS4_7SwizzleILi2ELi4ELi3EEENS4_18smem_ptr_flag_bitsILi16EEENSV_INS5_IJNSA_ILi8EEESI_EEENS5_IJSI_SC_EEEEEEEvNS4_8identityES13_S1D_vS1E_EENS_8epilogue10collective6detail29Sm90TmaWarpSpecializedAdapterINS1H_15DefaultEpilogueISK_SL_SL_NS1G_6thread17LinearCombinationISK_Li1EffLNS1L_9ScaleType4KindE0ELNS_15FloatRoundStyleE2ESK_EENS1_15EpilogueDefaultEEEEEvvEEEEvNT_6ParamsE,"aw",@nobits
	.sectionflags	@""
	.align	16
	.zero		1024


//--------------------- .nv.shared.reserved.0     --------------------------
	.section	.nv.shared.reserved.0,"aw",@nobits
	.weak		__nv_reservedSMEM_offset_0_alias
	.size		__nv_reservedSMEM_offset_0_alias, 0, 0
	.other		__nv_reservedSMEM_offset_0_alias,@"STO_CUDA_RESERVED_SHARED STV_DEFAULT"
__nv_reservedSMEM_offset_0_alias:
	.zero		0


//--------------------- .nv.global                --------------------------
	.section	.nv.global,"aw",@nobits
.nv.global:
	.type		_ZN40_INTERNAL_a6b1b07f_4_k_cu_2e1cae7c_204324cute1_E,@object
	.size		_ZN40_INTERNAL_a6b1b07f_4_k_cu_2e1cae7c_204324cute1_E,(_ZN40_INTERNAL_a6b1b07f_4_k_cu_2e1cae7c_204324cuda3std3__45__cpo6cbeginE - _ZN40_INTERNAL_a6b1b07f_4_k_cu_2e1cae7c_204324cute1_E)
_ZN40_INTERNAL_a6b1b07f_4_k_cu_2e1cae7c_204324cute1_E:
	.zero		1
	.type		_ZN40_INTERNAL_a6b1b07f_4_k_cu_2e1cae7c_204324cuda3std3__45__cpo6cbeginE,@object
	.size		_ZN40_INTERNAL_a6b1b07f_4_k_cu_2e1cae7c_204324cuda3std3__45__cpo6cbeginE,(_ZN40_INTERNAL_a6b1b07f_4_k_cu_2e1cae7c_204324cuda3std3__48in_placeE - _ZN40_INTERNAL_a6b1b07f_4_k_cu_2e1cae7c_204324cuda3std3__45__cpo6cbeginE)
_ZN40_INTERNAL_a6b1b07f_4_k_cu_2e1cae7c_204324cuda3std3__45__cpo6cbeginE:
	.zero		1
	.type		_ZN40_INTERNAL_a6b1b07f_4_k_cu_2e1cae7c_204324cuda3std3__48in_placeE,@object
	.size		_ZN40_INTERNAL_a6b1b07f_4_k_cu_2e1cae7c_204324cuda3std3__48in_placeE,(_ZN40_INTERNAL_a6b1b07f_4_k_cu_2e1cae7c_204324cuda3std6ranges3__45__cpo9iter_moveE - _ZN40_INTERNAL_a6b1b07f_4_k_cu_2e1cae7c_204324cuda3std3__48in_placeE)
_ZN40_INTERNAL_a6b1b07f_4_k_cu_2e1cae7c_204324cuda3std3__48in_placeE:
	.zero		1
	.type		_ZN40_INTERNAL_a6b1b07f_4_k_cu_2e1cae7c_204324cuda3std6ranges3__45__cpo9iter_moveE,@object
	.size		_ZN40_INTERNAL_a6b1b07f_4_k_cu_2e1cae7c_204324cuda3std6ranges3__45__cpo9iter_moveE,(_ZN40_INTERNAL_a6b1b07f_4_k_cu_2e1cae7c_204324cuda3std3__45__cpo5beginE - _ZN40_INTERNAL_a6b1b07f_4_k_cu_2e1cae7c_204324cuda3std6ranges3__45__cpo9iter_moveE)
_ZN40_INTERNAL_a6b1b07f_4_k_cu_2e1cae7c_204324cuda3std6ranges3__45__cpo9iter_moveE:
	.zero		1
	.type		_ZN40_INTERNAL_a6b1b07f_4_k_cu_2e1cae7c_204324cuda3std3__45__cpo5beginE,@object
	.size		_ZN40_INTERNAL_a6b1b07f_4_k_cu_2e1cae7c_204324cuda3std3__45__cpo5beginE,(_ZN40_INTERNAL_a6b1b07f_4_k_cu_2e1cae7c_204324cuda3std3__442_GLOBAL__N__a6b1b07f_4_k_cu_2e1cae7c_204326ignoreE - _ZN40_INTERNAL_a6b1b07f_4_k_cu_2e1cae7c_204324cuda3std3__45__cpo5beginE)
_ZN40_INTERNAL_a6b1b07f_4_k_cu_2e1cae7c_204324cuda3std3__45__cpo5beginE:
	.zero		1
	.type		_ZN40_INTERNAL_a6b1b07f_4_k_cu_2e1cae7c_204324cuda3std3__442_GLOBAL__N__a6b1b07f_4_k_cu_2e1cae7c_204326ignoreE,@object
	.size		_ZN40_INTERNAL_a6b1b07f_4_k_cu_2e1cae7c_204324cuda3std3__442_GLOBAL__N__a6b1b07f_4_k_cu_2e1cae7c_204326ignoreE,(_ZN40_INTERNAL_a6b1b07f_4_k_cu_2e1cae7c_204324cute7productE - _ZN40_INTERNAL_a6b1b07f_4_k_cu_2e1cae7c_204324cuda3std3__442_GLOBAL__N__a6b1b07f_4_k_cu_2e1cae7c_204326ignoreE)
_ZN40_INTERNAL_a6b1b07f_4_k_cu_2e1cae7c_204324cuda3std3__442_GLOBAL__N__a6b1b07f_4_k_cu_2e1cae7c_204326ignoreE:
	.zero		1
	.type		_ZN40_INTERNAL_a6b1b07f_4_k_cu_2e1cae7c_204324cute7productE,@object
	.size		_ZN40_INTERNAL_a6b1b07f_4_k_cu_2e1cae7c_204324cute7productE,(_ZN40_INTERNAL_a6b1b07f_4_k_cu_2e1cae7c_204324cuda3std3__45__cpo3endE - _ZN40_INTERNAL_a6b1b07f_4_k_cu_2e1cae7c_204324cute7productE)
_ZN40_INTERNAL_a6b1b07f_4_k_cu_2e1cae7c_204324cute7productE:
	.zero		1
	.type		_ZN40_INTERNAL_a6b1b07f_4_k_cu_2e1cae7c_204324cuda3std3__45__cpo3endE,@object
	.size		_ZN40_INTERNAL_a6b1b07f_4_k_cu_2e1cae7c_204324cuda3std3__45__cpo3endE,(_ZN40_INTERNAL_a6b1b07f_4_k_cu_2e1cae7c_204324cuda3std3__419piecewise_constructE - _ZN40_INTERNAL_a6b1b07f_4_k_cu_2e1cae7c_204324cuda3std3__45__cpo3endE)
_ZN40_INTERNAL_a6b1b07f_4_k_cu_2e1cae7c_204324cuda3std3__45__cpo3endE:
	.zero		1
	.type		_ZN40_INTERNAL_a6b1b07f_4_k_cu_2e1cae7c_204324cuda3std3__419piecewise_constructE,@object
	.size		_ZN40_INTERNAL_a6b1b07f_4_k_cu_2e1cae7c_204324cuda3std3__419piecewise_constructE,(_ZN40_INTERNAL_a6b1b07f_4_k_cu_2e1cae7c_204324cuda3std3__45__cpo4cendE - _ZN40_INTERNAL_a6b1b07f_4_k_cu_2e1cae7c_204324cuda3std3__419piecewise_constructE)
_ZN40_INTERNAL_a6b1b07f_4_k_cu_2e1cae7c_204324cuda3std3__419piecewise_constructE:
	.zero		1
	.type		_ZN40_INTERNAL_a6b1b07f_4_k_cu_2e1cae7c_204324cuda3std3__45__cpo4cendE,@object
	.size		_ZN40_INTERNAL_a6b1b07f_4_k_cu_2e1cae7c_204324cuda3std3__45__cpo4cendE,(_ZN40_INTERNAL_a6b1b07f_4_k_cu_2e1cae7c_204324cuda3std6ranges3__45__cpo4swapE - _ZN40_INTERNAL_a6b1b07f_4_k_cu_2e1cae7c_204324cuda3std3__45__cpo4cendE)
_ZN40_INTERNAL_a6b1b07f_4_k_cu_2e1cae7c_204324cuda3std3__45__cpo4cendE:
	.zero		1
	.type		_ZN40_INTERNAL_a6b1b07f_4_k_cu_2e1cae7c_204324cuda3std6ranges3__45__cpo4swapE,@object
	.size		_ZN40_INTERNAL_a6b1b07f_4_k_cu_2e1cae7c_204324cuda3std6ranges3__45__cpo4swapE,(.L_8 - _ZN40_INTERNAL_a6b1b07f_4_k_cu_2e1cae7c_204324cuda3std6ranges3__45__cpo4swapE)
_ZN40_INTERNAL_a6b1b07f_4_k_cu_2e1cae7c_204324cuda3std6ranges3__45__cpo4swapE:
	.zero		1
.L_8:


//--------------------- .nv.constant0._ZN7cutlass13device_kernelINS_4gemm6kernel13GemmUniversalIN4cute5tupleIJiiiiEEENS1_10collective13CollectiveMmaINS1_34MainloopSm90TmaGmmaWarpSpecializedILi18ENS5_IJNS4_1CILi4EEESB_NSA_ILi1EEEEEENS1_32KernelTmaWarpSpecializedPingpongEEENS5_IJNSA_ILi64EEENSA_ILi128EEENSA_ILi32EEEEEENS_10bfloat16_tENS5_IJlSC_lEEESK_SL_NS4_8TiledMMAINS4_8MMA_AtomIJNS4_4SM904GMMA28MMA_64x128x16_F32BF16BF16_SSILNSP_5MajorE0ELSR_0ELNSP_7ScaleInE1ELSS_1EEEEEENS4_6LayoutINS5_IJSC_SC_SC_EEENS5_IJNSA_ILi0EEESX_SX_EEEEENS5_IJNS4_10UnderscoreES10_S10_EEEEENS4_23SM90_TMA_LOAD_MULTICASTENS4_14ComposedLayoutINS4_7SwizzleILi2ELi4ELi3EEENS4_18smem_ptr_flag_bitsILi16EEENSV_INS5_IJNSA_ILi8EEESI_EEENS5_IJSI_SC_EEEEEEEvNS4_8identityES13_S1D_vS1E_EENS_8epilogue10collective6detail29Sm90TmaWarpSpecializedAdapterINS1H_15DefaultEpilogueISK_SL_SL_NS1G_6thread17LinearCombinationISK_Li1EffLNS1L_9ScaleType4KindE0ELNS_15FloatRoundStyleE2ESK_EENS1_15EpilogueDefaultEEEEEvvEEEEvNT_6ParamsE --------------------------
	.section	.nv.constant0._ZN7cutlass13device_kernelINS_4gemm6kernel13GemmUniversalIN4cute5tupleIJiiiiEEENS1_10collective13CollectiveMmaINS1_34MainloopSm90TmaGmmaWarpSpecializedILi18ENS5_IJNS4_1CILi4EEESB_NSA_ILi1EEEEEENS1_32KernelTmaWarpSpecializedPingpongEEENS5_IJNSA_ILi64EEENSA_ILi128EEENSA_ILi32EEEEEENS_10bfloat16_tENS5_IJlSC_lEEESK_SL_NS4_8TiledMMAINS4_8MMA_AtomIJNS4_4SM904GMMA28MMA_64x128x16_F32BF16BF16_SSILNSP_5MajorE0ELSR_0ELNSP_7ScaleInE1ELSS_1EEEEEENS4_6LayoutINS5_IJSC_SC_SC_EEENS5_IJNSA_ILi0EEESX_SX_EEEEENS5_IJNS4_10UnderscoreES10_S10_EEEEENS4_23SM90_TMA_LOAD_MULTICASTENS4_14ComposedLayoutINS4_7SwizzleILi2ELi4ELi3EEENS4_18smem_ptr_flag_bitsILi16EEENSV_INS5_IJNSA_ILi8EEESI_EEENS5_IJSI_SC_EEEEEEEvNS4_8identityES13_S1D_vS1E_EENS_8epilogue10collective6detail29Sm90TmaWarpSpecializedAdapterINS1H_15DefaultEpilogueISK_SL_SL_NS1G_6thread17LinearCombinationISK_Li1EffLNS1L_9ScaleType4KindE0ELNS_15FloatRoundStyleE2ESK_EENS1_15EpilogueDefaultEEEEEvvEEEEvNT_6ParamsE,"a",@progbits
	.sectionflags	@""
	.align	4
.nv.constant0._ZN7cutlass13device_kernelINS_4gemm6kernel13GemmUniversalIN4cute5tupleIJiiiiEEENS1_10collective13CollectiveMmaINS1_34MainloopSm90TmaGmmaWarpSpecializedILi18ENS5_IJNS4_1CILi4EEESB_NSA_ILi1EEEEEENS1_32KernelTmaWarpSpecializedPingpongEEENS5_IJNSA_ILi64EEENSA_ILi128EEENSA_ILi32EEEEEENS_10bfloat16_tENS5_IJlSC_lEEESK_SL_NS4_8TiledMMAINS4_8MMA_AtomIJNS4_4SM904GMMA28MMA_64x128x16_F32BF16BF16_SSILNSP_5MajorE0ELSR_0ELNSP_7ScaleInE1ELSS_1EEEEEENS4_6LayoutINS5_IJSC_SC_SC_EEENS5_IJNSA_ILi0EEESX_SX_EEEEENS5_IJNS4_10UnderscoreES10_S10_EEEEENS4_23SM90_TMA_LOAD_MULTICASTENS4_14ComposedLayoutINS4_7SwizzleILi2ELi4ELi3EEENS4_18smem_ptr_flag_bitsILi16EEENSV_INS5_IJNSA_ILi8EEESI_EEENS5_IJSI_SC_EEEEEEEvNS4_8identityES13_S1D_vS1E_EENS_8epilogue10collective6detail29Sm90TmaWarpSpecializedAdapterINS1H_15DefaultEpilogueISK_SL_SL_NS1G_6thread17LinearCombinationISK_Li1EffLNS1L_9ScaleType4KindE0ELNS_15FloatRoundStyleE2ESK_EENS1_15EpilogueDefaultEEEEEvvEEEEvNT_6ParamsE:
	.zero		1664


//--------------------- SYMBOLS --------------------------

	.type		.nv.reservedSmem.offset0,@object
	.size		.nv.reservedSmem.offset0,0x4
	.type		__assertfail,@function
